	.target	sm_80

	.elftype	@"ET_EXEC"


//--------------------- .note.nv.tkinfo           --------------------------
	.section	.note.nv.tkinfo,"",@"SHT_NOTE"
	.sectionflags	@"SHF_NOTE_NV_TKINFO"
	.tkinfo
        /*0018*/ 	.word	0x00000002
        /*0030*/ 	.string	""
        /*0030*/ 	.string	"ptxas"
        /*0030*/ 	.string	"Cuda compilation tools, release 13.0, V13.0.88"
        /*0030*/ 	.string	"Build cuda_13.0.r13.0/compiler.36424714_0"
        /*0030*/ 	.string	"-v  -suppress-debug-info  -lineinfo  -arch sm_80 "



//--------------------- .note.nv.cuinfo           --------------------------
	.section	.note.nv.cuinfo,"",@"SHT_NOTE"
	.sectionflags	@"SHF_NOTE_NV_CUINFO"
        /*0018*/ 	.short	0x0002
        /*001a*/ 	.short	0x0050
        /*001c*/ 	.short	0x0082
	.zero		2


//--------------------- .nv.info                  --------------------------
	.section	.nv.info,"",@"SHT_CUDA_INFO"
	.align	4


	//----- nvinfo : EIATTR_REGCOUNT
	.align		4
        /*0000*/ 	.byte	0x04, 0x2f
        /*0002*/ 	.short	(.L_1 - .L_0)
	.align		4
.L_0:
        /*0004*/ 	.word	index@(matmul_kernel)
        /*0008*/ 	.word	0x000000ff


	//----- nvinfo : EIATTR_FRAME_SIZE
	.align		4
.L_1:
        /*000c*/ 	.byte	0x04, 0x11
        /*000e*/ 	.short	(.L_3 - .L_2)
	.align		4
.L_2:
        /*0010*/ 	.word	index@(matmul_kernel)
        /*0014*/ 	.word	0x00000000


	//----- nvinfo : EIATTR_MIN_STACK_SIZE
	.align		4
.L_3:
        /*0018*/ 	.byte	0x04, 0x12
        /*001a*/ 	.short	(.L_5 - .L_4)
	.align		4
.L_4:
        /*001c*/ 	.word	index@(matmul_kernel)
        /*0020*/ 	.word	0x00000000
.L_5:


//--------------------- .nv.info.matmul_kernel    --------------------------
	.section	.nv.info.matmul_kernel,"",@"SHT_CUDA_INFO"
	.sectionflags	@""
	.align	4


	//----- nvinfo : EIATTR_CUDA_API_VERSION
	.align		4
        /*0000*/ 	.byte	0x04, 0x37
        /*0002*/ 	.short	(.L_7 - .L_6)
.L_6:
        /*0004*/ 	.word	0x00000082


	//----- nvinfo : EIATTR_SW2861232_WAR
	.align		4
.L_7:
        /*0008*/ 	.byte	0x01, 0x35
	.zero		2


	//----- nvinfo : EIATTR_PARAM_CBANK
	.align		4
        /*000c*/ 	.byte	0x04, 0x0a
        /*000e*/ 	.short	(.L_9 - .L_8)
	.align		4
.L_8:
        /*0010*/ 	.word	index@(.nv.constant0.matmul_kernel)
        /*0014*/ 	.short	0x0160
        /*0016*/ 	.short	0x0050


	//----- nvinfo : EIATTR_CBANK_PARAM_SIZE
	.align		4
.L_9:
        /*0018*/ 	.byte	0x03, 0x19
        /*001a*/ 	.short	0x0050


	//----- nvinfo : EIATTR_KPARAM_INFO
	.align		4
        /*001c*/ 	.byte	0x04, 0x17
        /*001e*/ 	.short	(.L_11 - .L_10)
.L_10:
        /*0020*/ 	.word	0x00000000
        /*0024*/ 	.short	0x000d
        /*0026*/ 	.short	0x0048
        /*0028*/ 	.byte	0x00, 0xf4, 0x21, 0x00


	//----- nvinfo : EIATTR_KPARAM_INFO
	.align		4
.L_11:
        /*002c*/ 	.byte	0x04, 0x17
        /*002e*/ 	.short	(.L_13 - .L_12)
.L_12:
        /*0030*/ 	.word	0x00000000
        /*0034*/ 	.short	0x000c
        /*0036*/ 	.short	0x0040
        /*0038*/ 	.byte	0x00, 0xf4, 0x21, 0x00


	//----- nvinfo : EIATTR_KPARAM_INFO
	.align		4
.L_13:
        /*003c*/ 	.byte	0x04, 0x17
        /*003e*/ 	.short	(.L_15 - .L_14)
.L_14:
        /*0040*/ 	.word	0x00000000
        /*0044*/ 	.short	0x000b
        /*0046*/ 	.short	0x0038
        /*0048*/ 	.byte	0x00, 0xf0, 0x11, 0x00


	//----- nvinfo : EIATTR_KPARAM_INFO
	.align		4
.L_15:
        /*004c*/ 	.byte	0x04, 0x17
        /*004e*/ 	.short	(.L_17 - .L_16)
.L_16:
        /*0050*/ 	.word	0x00000000
        /*0054*/ 	.short	0x000a
        /*0056*/ 	.short	0x0034
        /*0058*/ 	.byte	0x00, 0xf0, 0x11, 0x00


	//----- nvinfo : EIATTR_KPARAM_INFO
	.align		4
.L_17:
        /*005c*/ 	.byte	0x04, 0x17
        /*005e*/ 	.short	(.L_19 - .L_18)
.L_18:
        /*0060*/ 	.word	0x00000000
        /*0064*/ 	.short	0x0009
        /*0066*/ 	.short	0x0030
        /*0068*/ 	.byte	0x00, 0xf0, 0x11, 0x00


	//----- nvinfo : EIATTR_KPARAM_INFO
	.align		4
.L_19:
        /*006c*/ 	.byte	0x04, 0x17
        /*006e*/ 	.short	(.L_21 - .L_20)
.L_20:
        /*0070*/ 	.word	0x00000000
        /*0074*/ 	.short	0x0008
        /*0076*/ 	.short	0x002c
        /*0078*/ 	.byte	0x00, 0xf0, 0x11, 0x00


	//----- nvinfo : EIATTR_KPARAM_INFO
	.align		4
.L_21:
        /*007c*/ 	.byte	0x04, 0x17
        /*007e*/ 	.short	(.L_23 - .L_22)
.L_22:
        /*0080*/ 	.word	0x00000000
        /*0084*/ 	.short	0x0007
        /*0086*/ 	.short	0x0028
        /*0088*/ 	.byte	0x00, 0xf0, 0x11, 0x00


	//----- nvinfo : EIATTR_KPARAM_INFO
	.align		4
.L_23:
        /*008c*/ 	.byte	0x04, 0x17
        /*008e*/ 	.short	(.L_25 - .L_24)
.L_24:
        /*0090*/ 	.word	0x00000000
        /*0094*/ 	.short	0x0006
        /*0096*/ 	.short	0x0024
        /*0098*/ 	.byte	0x00, 0xf0, 0x11, 0x00


	//----- nvinfo : EIATTR_KPARAM_INFO
	.align		4
.L_25:
        /*009c*/ 	.byte	0x04, 0x17
        /*009e*/ 	.short	(.L_27 - .L_26)
.L_26:
        /*00a0*/ 	.word	0x00000000
        /*00a4*/ 	.short	0x0005
        /*00a6*/ 	.short	0x0020
        /*00a8*/ 	.byte	0x00, 0xf0, 0x11, 0x00


	//----- nvinfo : EIATTR_KPARAM_INFO
	.align		4
.L_27:
        /*00ac*/ 	.byte	0x04, 0x17
        /*00ae*/ 	.short	(.L_29 - .L_28)
.L_28:
        /*00b0*/ 	.word	0x00000000
        /*00b4*/ 	.short	0x0004
        /*00b6*/ 	.short	0x001c
        /*00b8*/ 	.byte	0x00, 0xf0, 0x11, 0x00


	//----- nvinfo : EIATTR_KPARAM_INFO
	.align		4
.L_29:
        /*00bc*/ 	.byte	0x04, 0x17
        /*00be*/ 	.short	(.L_31 - .L_30)
.L_30:
        /*00c0*/ 	.word	0x00000000
        /*00c4*/ 	.short	0x0003
        /*00c6*/ 	.short	0x0018
        /*00c8*/ 	.byte	0x00, 0xf0, 0x11, 0x00


	//----- nvinfo : EIATTR_KPARAM_INFO
	.align		4
.L_31:
        /*00cc*/ 	.byte	0x04, 0x17
        /*00ce*/ 	.short	(.L_33 - .L_32)
.L_32:
        /*00d0*/ 	.word	0x00000000
        /*00d4*/ 	.short	0x0002
        /*00d6*/ 	.short	0x0010
        /*00d8*/ 	.byte	0x00, 0xf4, 0x21, 0x00


	//----- nvinfo : EIATTR_KPARAM_INFO
	.align		4
.L_33:
        /*00dc*/ 	.byte	0x04, 0x17
        /*00de*/ 	.short	(.L_35 - .L_34)
.L_34:
        /*00e0*/ 	.word	0x00000000
        /*00e4*/ 	.short	0x0001
        /*00e6*/ 	.short	0x0008
        /*00e8*/ 	.byte	0x00, 0xf4, 0x21, 0x00


	//----- nvinfo : EIATTR_KPARAM_INFO
	.align		4
.L_35:
        /*00ec*/ 	.byte	0x04, 0x17
        /*00ee*/ 	.short	(.L_37 - .L_36)
.L_36:
        /*00f0*/ 	.word	0x00000000
        /*00f4*/ 	.short	0x0000
        /*00f6*/ 	.short	0x0000
        /*00f8*/ 	.byte	0x00, 0xf4, 0x21, 0x00


	//----- nvinfo : EIATTR_MAXREG_COUNT
	.align		4
.L_37:
        /*00fc*/ 	.byte	0x03, 0x1b
        /*00fe*/ 	.short	0x00ff


	//----- nvinfo : EIATTR_NUM_BARRIERS
	.align		4
        /*0100*/ 	.byte	0x02, 0x4c
        /*0102*/ 	.byte	0x01
	.zero		1


	//----- nvinfo : EIATTR_MERCURY_ISA_VERSION
	.align		4
        /*0104*/ 	.byte	0x03, 0x5f
        /*0106*/ 	.short	0x0000


	//----- nvinfo : EIATTR_EXIT_INSTR_OFFSETS
	.align		4
        /*0108*/ 	.byte	0x04, 0x1c
        /*010a*/ 	.short	(.L_39 - .L_38)


	//   ....[0]....
.L_38:
        /*010c*/ 	.word	0x000070c0


	//   ....[1]....
        /*0110*/ 	.word	0x000070f0


	//----- nvinfo : EIATTR_REQNTID
	.align		4
.L_39:
        /*0114*/ 	.byte	0x04, 0x10
        /*0116*/ 	.short	(.L_41 - .L_40)
.L_40:
        /*0118*/ 	.word	0x00000040
        /*011c*/ 	.word	0x00000001
        /*0120*/ 	.word	0x00000001
.L_41:


//--------------------- .nv.callgraph             --------------------------
	.section	.nv.callgraph,"",@"SHT_CUDA_CALLGRAPH"
	.align	4
	.sectionentsize	8
	.align		4
        /*0000*/ 	.word	0x00000000
	.align		4
        /*0004*/ 	.word	0xffffffff
	.align		4
        /*0008*/ 	.word	0x00000000
	.align		4
        /*000c*/ 	.word	0xfffffffe
	.align		4
        /*0010*/ 	.word	0x00000000
	.align		4
        /*0014*/ 	.word	0xfffffffd
	.align		4
        /*0018*/ 	.word	0x00000000
	.align		4
        /*001c*/ 	.word	0xfffffffc


//--------------------- .nv.rel.action            --------------------------
	.section	.nv.rel.action,"",@"SHT_CUDA_RELOCINFO"
	.align	8
	.sectionentsize	8
        /*0000*/ 	.byte	0x73, 0x00, 0x00, 0x00, 0x00, 0x00, 0x00, 0x00, 0x00, 0x00, 0x00, 0x11, 0x25, 0x00, 0x05, 0x36


//--------------------- .nv.constant0.matmul_kernel --------------------------
	.section	.nv.constant0.matmul_kernel,"a",@progbits
	.sectionflags	@""
	.align	4
.nv.constant0.matmul_kernel:
	.zero		432


//--------------------- .text.matmul_kernel       --------------------------
	.section	.text.matmul_kernel,"ax",@progbits
	.sectioninfo	@"SHI_REGISTERS=255"
	.align	128
        .global         matmul_kernel
        .type           matmul_kernel,@function
        .size           matmul_kernel,(.L_x_4 - matmul_kernel)
        .other          matmul_kernel,@"STO_CUDA_ENTRY STV_DEFAULT"
matmul_kernel:
.text.matmul_kernel:
[----:B------:R-:W-:Y:S02]  /*0000*/  IMAD.MOV.U32 R1, RZ, RZ, c[0x0][0x28] ;  /* 0x00000a00ff017624 */ /* 0x000fe400078e00ff */
[----:B------:R-:W-:Y:S01]  /*0010*/  IMAD.MOV.U32 R6, RZ, RZ, 0x1f ;  /* 0x0000001fff067424 */ /* 0x000fe200078e00ff */
[----:B------:R-:W0:Y:S01]  /*0020*/  S2R R5, SR_CTAID.X ;  /* 0x0000000000057919 */ /* 0x000e220000002500 */
[----:B------:R-:W-:Y:S01]  /*0030*/  IMAD.MOV.U32 R227, RZ, RZ, c[0x0][0x180] ;  /* 0x00006000ffe37624 */ /* 0x000fe200078e00ff */
[----:B------:R-:W-:Y:S01]  /*0040*/  ULDC.64 UR8, c[0x0][0x118] ;  /* 0x0000460000087ab9 */ /* 0x000fe20000000a00 */
[----:B------:R-:W-:Y:S01]  /*0050*/  CS2R R136, SRZ ;  /* 0x0000000000887805 */ /* 0x000fe2000001ff00 */
[----:B------:R-:W-:Y:S01]  /*0060*/  IADD3 R0, R6, c[0x0][0x17c], RZ ;  /* 0x00005f0006007a10 */ /* 0x000fe20007ffe0ff */
[----:B------:R-:W1:Y:S01]  /*0070*/  S2R R42, SR_TID.X ;  /* 0x00000000002a7919 */ /* 0x000e620000002100 */
[----:B------:R-:W-:Y:S01]  /*0080*/  IADD3 R227, R227, 0x7f, RZ ;  /* 0x0000007fe3e37810 */ /* 0x000fe20007ffe0ff */
[----:B------:R-:W-:Y:S01]  /*0090*/  CS2R R138, SRZ ;  /* 0x00000000008a7805 */ /* 0x000fe2000001ff00 */
[----:B------:R-:W-:Y:S01]  /*00a0*/  SHF.R.S32.HI R3, RZ, 0x1f, R0 ;  /* 0x0000001fff037819 */ /* 0x000fe20000011400 */
[----:B------:R-:W-:Y:S01]  /*00b0*/  CS2R R128, SRZ ;  /* 0x0000000000807805 */ /* 0x000fe2000001ff00 */
[----:B------:R-:W-:-:S02]  /*00c0*/  CS2R R130, SRZ ;  /* 0x0000000000827805 */ /* 0x000fc4000001ff00 */
[----:B------:R-:W-:-:S04]  /*00d0*/  LEA.HI R3, R3, R0, RZ, 0x5 ;  /* 0x0000000003037211 */ /* 0x000fc800078f28ff */
[----:B------:R-:W-:-:S05]  /*00e0*/  SHF.R.S32.HI R3, RZ, 0x5, R3 ;  /* 0x00000005ff037819 */ /* 0x000fca0000011403 */
[----:B------:R-:W-:Y:S01]  /*00f0*/  IMAD.SHL.U32 R4, R3, 0x8, RZ ;  /* 0x0000000803047824 */ /* 0x000fe200078e00ff */
[----:B0-----:R-:W-:-:S04]  /*0100*/  IABS R10, R5 ;  /* 0x00000005000a7213 */ /* 0x001fc80000000000 */
[-C--:B------:R-:W-:Y:S02]  /*0110*/  IABS R7, R4.reuse ;  /* 0x0000000400077213 */ /* 0x080fe40000000000 */
[----:B------:R-:W-:Y:S02]  /*0120*/  IABS R11, R4 ;  /* 0x00000004000b7213 */ /* 0x000fe40000000000 */
[----:B------:R-:W0:Y:S01]  /*0130*/  I2F.RP R0, R7 ;  /* 0x0000000700007306 */ /* 0x000e220000209400 */
[C---:B-1----:R-:W-:Y:S02]  /*0140*/  LOP3.LUT R12, R42.reuse, 0x1f, RZ, 0xc0, !PT ;  /* 0x0000001f2a0c7812 */ /* 0x042fe400078ec0ff */
[----:B------:R-:W-:-:S05]  /*0150*/  LOP3.LUT R44, R42, 0x20, RZ, 0xc0, !PT ;  /* 0x000000202a2c7812 */ /* 0x000fca00078ec0ff */
[----:B0-----:R-:W0:Y:S02]  /*0160*/  MUFU.RCP R0, R0 ;  /* 0x0000000000007308 */ /* 0x001e240000001000 */
[----:B0-----:R-:W-:Y:S01]  /*0170*/  IADD3 R2, R0, 0xffffffe, RZ ;  /* 0x0ffffffe00027810 */ /* 0x001fe20007ffe0ff */
[----:B------:R-:W-:-:S05]  /*0180*/  IMAD.MOV R0, RZ, RZ, -R11 ;  /* 0x000000ffff007224 */ /* 0x000fca00078e0a0b */
[----:B------:R0:W1:Y:S02]  /*0190*/  F2I.FTZ.U32.TRUNC.NTZ R3, R2 ;  /* 0x0000000200037305 */ /* 0x000064000021f000 */
[----:B0-----:R-:W-:Y:S02]  /*01a0*/  IMAD.MOV.U32 R2, RZ, RZ, RZ ;  /* 0x000000ffff027224 */ /* 0x001fe400078e00ff */
[----:B-1----:R-:W-:-:S04]  /*01b0*/  IMAD.MOV R8, RZ, RZ, -R3 ;  /* 0x000000ffff087224 */ /* 0x002fc800078e0a03 */
[----:B------:R-:W-:Y:S02]  /*01c0*/  IMAD R9, R8, R7, RZ ;  /* 0x0000000708097224 */ /* 0x000fe400078e02ff */
[----:B------:R-:W-:Y:S02]  /*01d0*/  IMAD.MOV.U32 R8, RZ, RZ, R10 ;  /* 0x000000ffff087224 */ /* 0x000fe400078e000a */
[----:B------:R-:W-:-:S06]  /*01e0*/  IMAD.HI.U32 R3, R3, R9, R2 ;  /* 0x0000000903037227 */ /* 0x000fcc00078e0002 */
[----:B------:R-:W-:-:S04]  /*01f0*/  IMAD.HI.U32 R3, R3, R8, RZ ;  /* 0x0000000803037227 */ /* 0x000fc800078e00ff */
[----:B------:R-:W-:-:S05]  /*0200*/  IMAD R0, R3, R0, R8 ;  /* 0x0000000003007224 */ /* 0x000fca00078e0208 */
[----:B------:R-:W-:-:S13]  /*0210*/  ISETP.GT.U32.AND P1, PT, R7, R0, PT ;  /* 0x000000000700720c */ /* 0x000fda0003f24070 */
[----:B------:R-:W-:Y:S01]  /*0220*/  @!P1 IMAD.IADD R0, R0, 0x1, -R7 ;  /* 0x0000000100009824 */ /* 0x000fe200078e0a07 */
[----:B------:R-:W-:Y:S02]  /*0230*/  @!P1 IADD3 R3, R3, 0x1, RZ ;  /* 0x0000000103039810 */ /* 0x000fe40007ffe0ff */
[----:B------:R-:W-:Y:S02]  /*0240*/  ISETP.NE.AND P1, PT, R4, RZ, PT ;  /* 0x000000ff0400720c */ /* 0x000fe40003f25270 */
[----:B------:R-:W-:Y:S02]  /*0250*/  ISETP.GE.U32.AND P0, PT, R0, R7, PT ;  /* 0x000000070000720c */ /* 0x000fe40003f06070 */
[----:B------:R-:W-:-:S04]  /*0260*/  LOP3.LUT R0, R5, R4, RZ, 0x3c, !PT ;  /* 0x0000000405007212 */ /* 0x000fc800078e3cff */
[----:B------:R-:W-:Y:S02]  /*0270*/  ISETP.GE.AND P2, PT, R0, RZ, PT ;  /* 0x000000ff0000720c */ /* 0x000fe40003f46270 */
[----:B------:R-:W-:-:S05]  /*0280*/  IADD3 R0, R6, c[0x0][0x178], RZ ;  /* 0x00005e0006007a10 */ /* 0x000fca0007ffe0ff */
[----:B------:R-:W-:-:S05]  /*0290*/  @P0 IADD3 R3, R3, 0x1, RZ ;  /* 0x0000000103030810 */ /* 0x000fca0007ffe0ff */
[----:B------:R-:W-:Y:S01]  /*02a0*/  IMAD.MOV.U32 R2, RZ, RZ, R3 ;  /* 0x000000ffff027224 */ /* 0x000fe200078e0003 */
[----:B------:R-:W-:-:S03]  /*02b0*/  SHF.R.S32.HI R3, RZ, 0x1f, R0 ;  /* 0x0000001fff037819 */ /* 0x000fc60000011400 */
[----:B------:R-:W-:Y:S01]  /*02c0*/  @!P2 IMAD.MOV R2, RZ, RZ, -R2 ;  /* 0x000000ffff02a224 */ /* 0x000fe200078e0a02 */
[----:B------:R-:W-:Y:S02]  /*02d0*/  @!P1 LOP3.LUT R2, RZ, R4, RZ, 0x33, !PT ;  /* 0x00000004ff029212 */ /* 0x000fe400078e33ff */
[----:B------:R-:W-:-:S03]  /*02e0*/  LEA.HI R3, R3, R0, RZ, 0x5 ;  /* 0x0000000003037211 */ /* 0x000fc600078f28ff */
[----:B------:R-:W-:Y:S02]  /*02f0*/  IMAD.SHL.U32 R236, R2, 0x8, RZ ;  /* 0x0000000802ec7824 */ /* 0x000fe400078e00ff */
[----:B------:R-:W-:-:S03]  /*0300*/  IMAD.MOV R2, RZ, RZ, -R2 ;  /* 0x000000ffff027224 */ /* 0x000fc600078e0a02 */
[----:B------:R-:W-:Y:S01]  /*0310*/  LEA.HI.SX32 R3, R3, -R236, 0x1b ;  /* 0x800000ec03037211 */ /* 0x000fe200078fdaff */
[----:B------:R-:W-:-:S03]  /*0320*/  IMAD R4, R4, R2, R5 ;  /* 0x0000000204047224 */ /* 0x000fc600078e0205 */
[----:B------:R-:W-:Y:S02]  /*0330*/  IMNMX R11, R3, 0x8, PT ;  /* 0x00000008030b7817 */ /* 0x000fe40003800200 */
[----:B------:R-:W-:Y:S02]  /*0340*/  IABS R9, R4 ;  /* 0x0000000400097213 */ /* 0x000fe40000000000 */
[----:B------:R-:W-:-:S04]  /*0350*/  IABS R7, R11 ;  /* 0x0000000b00077213 */ /* 0x000fc80000000000 */
[----:B------:R-:W0:Y:S08]  /*0360*/  I2F.RP R0, R7 ;  /* 0x0000000700007306 */ /* 0x000e300000209400 */
[----:B0-----:R-:W0:Y:S02]  /*0370*/  MUFU.RCP R0, R0 ;  /* 0x0000000000007308 */ /* 0x001e240000001000 */
[----:B0-----:R-:W-:-:S06]  /*0380*/  IADD3 R3, R0, 0xffffffe, RZ ;  /* 0x0ffffffe00037810 */ /* 0x001fcc0007ffe0ff */
[----:B------:R-:W0:Y:S02]  /*0390*/  F2I.FTZ.U32.TRUNC.NTZ R3, R3 ;  /* 0x0000000300037305 */ /* 0x000e24000021f000 */
[----:B0-----:R-:W-:-:S04]  /*03a0*/  IMAD.MOV R6, RZ, RZ, -R3 ;  /* 0x000000ffff067224 */ /* 0x001fc800078e0a03 */
[----:B------:R-:W-:Y:S01]  /*03b0*/  IMAD.MOV.U32 R2, RZ, RZ, R6 ;  /* 0x000000ffff027224 */ /* 0x000fe200078e0006 */
[----:B------:R-:W-:-:S03]  /*03c0*/  IABS R6, R11 ;  /* 0x0000000b00067213 */ /* 0x000fc60000000000 */
[----:B------:R-:W-:Y:S02]  /*03d0*/  IMAD R5, R2, R7, RZ ;  /* 0x0000000702057224 */ /* 0x000fe400078e02ff */
[----:B------:R-:W-:Y:S02]  /*03e0*/  IMAD.MOV.U32 R2, RZ, RZ, RZ ;  /* 0x000000ffff027224 */ /* 0x000fe400078e00ff */
[----:B------:R-:W-:Y:S02]  /*03f0*/  IMAD.MOV R0, RZ, RZ, -R6 ;  /* 0x000000ffff007224 */ /* 0x000fe400078e0a06 */
        /* <DEDUP_REMOVED lines=9> */
[----:B------:R-:W-:-:S07]  /*0490*/  ISETP.GE.AND P2, PT, R0, RZ, PT ;  /* 0x000000ff0000720c */ /* 0x000fce0003f46270 */
[----:B------:R-:W-:Y:S02]  /*04a0*/  @P0 IADD3 R2, R2, 0x1, RZ ;  /* 0x0000000102020810 */ /* 0x000fe40007ffe0ff */
[----:B------:R-:W-:-:S04]  /*04b0*/  ISETP.GE.AND P0, PT, R227, 0x80, PT ;  /* 0x00000080e300780c */ /* 0x000fc80003f06270 */
[----:B------:R-:W-:Y:S01]  /*04c0*/  @!P2 IMAD.MOV R2, RZ, RZ, -R2 ;  /* 0x000000ffff02a224 */ /* 0x000fe200078e0a02 */
[----:B------:R-:W-:-:S05]  /*04d0*/  @!P1 LOP3.LUT R2, RZ, R11, RZ, 0x33, !PT ;  /* 0x0000000bff029212 */ /* 0x000fca00078e33ff */
[----:B------:R-:W-:Y:S02]  /*04e0*/  IMAD.MOV R0, RZ, RZ, -R2 ;  /* 0x000000ffff007224 */ /* 0x000fe400078e0a02 */
[----:B------:R-:W-:Y:S02]  /*04f0*/  IMAD.SHL.U32 R226, R2, 0x20, RZ ;  /* 0x0000002002e27824 */ /* 0x000fe400078e00ff */
[----:B------:R-:W-:-:S04]  /*0500*/  IMAD R0, R11, R0, R4 ;  /* 0x000000000b007224 */ /* 0x000fc800078e0204 */
[----:B------:R-:W-:Y:S01]  /*0510*/  IMAD.IADD R236, R236, 0x1, R0 ;  /* 0x00000001ecec7824 */ /* 0x000fe200078e0200 */
[----:B------:R-:W-:-:S03]  /*0520*/  SHF.R.U32.HI R0, RZ, 0x5, R42 ;  /* 0x00000005ff007819 */ /* 0x000fc6000001162a */
[----:B------:R-:W-:Y:S01]  /*0530*/  IMAD R236, R236, 0x20, R12 ;  /* 0x00000020ecec7824 */ /* 0x000fe200078e020c */
[----:B------:R-:W-:Y:S01]  /*0540*/  SGXT.U32 R0, R0, 0x1 ;  /* 0x000000010000781a */ /* 0x000fe20000000000 */
[----:B------:R-:W-:Y:S05]  /*0550*/  @!P0 BRA `(.L_x_0) ;  /* 0x0000628000008947 */ /* 0x000fea0003800000 */
[----:B------:R-:W-:Y:S01]  /*0560*/  IABS R2, c[0x0][0x17c] ;  /* 0x00005f0000027a13 */ /* 0x000fe20000000000 */
[----:B------:R-:W-:Y:S01]  /*0570*/  CS2R R144, SRZ ;  /* 0x0000000000907805 */ /* 0x000fe2000001ff00 */
[C---:B------:R-:W-:Y:S01]  /*0580*/  IADD3 R3, R226.reuse, 0x1f, RZ ;  /* 0x0000001fe2037810 */ /* 0x040fe20007ffe0ff */
[----:B------:R-:W-:Y:S01]  /*0590*/  CS2R R146, SRZ ;  /* 0x0000000000927805 */ /* 0x000fe2000001ff00 */
[----:B------:R-:W0:Y:S01]  /*05a0*/  I2F.RP R6, R2 ;  /* 0x0000000200067306 */ /* 0x000e220000209400 */
[C---:B------:R-:W-:Y:S01]  /*05b0*/  IADD3 R12, R226.reuse, 0x1d, RZ ;  /* 0x0000001de20c7810 */ /* 0x040fe20007ffe0ff */
[----:B------:R-:W-:Y:S01]  /*05c0*/  CS2R R136, SRZ ;  /* 0x0000000000887805 */ /* 0x000fe2000001ff00 */
[----:B------:R-:W-:Y:S01]  /*05d0*/  IABS R8, R3 ;  /* 0x0000000300087213 */ /* 0x000fe20000000000 */
[----:B------:R-:W-:Y:S01]  /*05e0*/  CS2R R138, SRZ ;  /* 0x00000000008a7805 */ /* 0x000fe2000001ff00 */
[----:B------:R-:W-:Y:S01]  /*05f0*/  ISETP.GE.AND P5, PT, R3, RZ, PT ;  /* 0x000000ff0300720c */ /* 0x000fe20003fa6270 */
[----:B------:R-:W-:Y:S01]  /*0600*/  CS2R R132, SRZ ;  /* 0x0000000000847805 */ /* 0x000fe2000001ff00 */
[C---:B------:R-:W-:Y:S01]  /*0610*/  IADD3 R13, R226.reuse, 0x1c, RZ ;  /* 0x0000001ce20d7810 */ /* 0x040fe20007ffe0ff */
[----:B------:R-:W-:Y:S01]  /*0620*/  CS2R R134, SRZ ;  /* 0x0000000000867805 */ /* 0x000fe2000001ff00 */
[----:B------:R-:W-:Y:S01]  /*0630*/  IADD3 R14, R226, 0x1b, RZ ;  /* 0x0000001be20e7810 */ /* 0x000fe20007ffe0ff */
[----:B------:R-:W-:Y:S01]  /*0640*/  CS2R R128, SRZ ;  /* 0x0000000000807805 */ /* 0x000fe2000001ff00 */
[----:B------:R-:W-:Y:S01]  /*0650*/  IABS R10, R13 ;  /* 0x0000000d000a7213 */ /* 0x000fe20000000000 */
[----:B------:R-:W-:Y:S01]  /*0660*/  CS2R R130, SRZ ;  /* 0x0000000000827805 */ /* 0x000fe2000001ff00 */
[----:B------:R-:W-:Y:S01]  /*0670*/  ISETP.GE.AND P4, PT, R12, RZ, PT ;  /* 0x000000ff0c00720c */ /* 0x000fe20003f86270 */
[----:B------:R-:W-:Y:S01]  /*0680*/  ULDC UR6, c[0x0][0x18c] ;  /* 0x0000630000067ab9 */ /* 0x000fe20000000800 */
[C---:B------:R-:W-:Y:S01]  /*0690*/  IADD3 R15, R226.reuse, 0x19, RZ ;  /* 0x00000019e20f7810 */ /* 0x040fe20007ffe0ff */
[----:B0-----:R-:W0:Y:S01]  /*06a0*/  MUFU.RCP R6, R6 ;  /* 0x0000000600067308 */ /* 0x001e220000001000 */
[C---:B------:R-:W-:Y:S01]  /*06b0*/  IADD3 R17, R226.reuse, 0x18, RZ ;  /* 0x00000018e2117810 */ /* 0x040fe20007ffe0ff */
[----:B------:R-:W-:Y:S01]  /*06c0*/  ULDC UR7, c[0x0][0x180] ;  /* 0x0000600000077ab9 */ /* 0x000fe20000000800 */
[----:B------:R-:W-:Y:S01]  /*06d0*/  ISETP.GE.AND P3, PT, R13, RZ, PT ;  /* 0x000000ff0d00720c */ /* 0x000fe20003f66270 */
[----:B------:R-:W-:Y:S01]  /*06e0*/  USHF.L.U32 UR6, UR6, 0x7, URZ ;  /* 0x0000000706067899 */ /* 0x000fe2000800063f */
[----:B------:R-:W-:Y:S01]  /*06f0*/  IABS R16, R17 ;  /* 0x0000001100107213 */ /* 0x000fe20000000000 */
[----:B------:R-:W-:Y:S01]  /*0700*/  ULDC.64 UR4, c[0x0][0x168] ;  /* 0x00005a0000047ab9 */ /* 0x000fe20000000a00 */
[----:B------:R-:W-:-:S02]  /*0710*/  IADD3 R20, R226, 0x16, RZ ;  /* 0x00000016e2147810 */ /* 0x000fc40007ffe0ff */
[C---:B------:R-:W-:Y:S02]  /*0720*/  IADD3 R22, R226.reuse, 0x15, RZ ;  /* 0x00000015e2167810 */ /* 0x040fe40007ffe0ff */
[C---:B------:R-:W-:Y:S02]  /*0730*/  IADD3 R24, R226.reuse, 0x11, RZ ;  /* 0x00000011e2187810 */ /* 0x040fe40007ffe0ff */
[----:B------:R-:W-:Y:S02]  /*0740*/  IABS R18, R22 ;  /* 0x0000001600127213 */ /* 0x000fe40000000000 */
[----:B------:R-:W-:Y:S02]  /*0750*/  IADD3 R26, R226, 0x10, RZ ;  /* 0x00000010e21a7810 */ /* 0x000fe40007ffe0ff */
[----:B0-----:R-:W-:Y:S02]  /*0760*/  IADD3 R4, R6, 0xffffffe, RZ ;  /* 0x0ffffffe06047810 */ /* 0x001fe40007ffe0ff */
[----:B------:R-:W-:-:S02]  /*0770*/  IADD3 R6, R226, 0x1e, RZ ;  /* 0x0000001ee2067810 */ /* 0x000fc40007ffe0ff */
[----:B------:R0:W1:Y:S01]  /*0780*/  F2I.FTZ.U32.TRUNC.NTZ R5, R4 ;  /* 0x0000000400057305 */ /* 0x000062000021f000 */
[----:B------:R-:W-:Y:S02]  /*0790*/  IABS R30, c[0x0][0x178] ;  /* 0x00005e00001e7a13 */ /* 0x000fe40000000000 */
[----:B------:R-:W-:Y:S02]  /*07a0*/  IABS R9, R6 ;  /* 0x0000000600097213 */ /* 0x000fe40000000000 */
[----:B------:R-:W-:Y:S02]  /*07b0*/  ISETP.GE.AND P2, PT, R6, RZ, PT ;  /* 0x000000ff0600720c */ /* 0x000fe40003f46270 */
[C---:B------:R-:W-:Y:S01]  /*07c0*/  IADD3 R32, R226.reuse, 0x7, RZ ;  /* 0x00000007e2207810 */ /* 0x040fe20007ffe0ff */
[----:B0-----:R-:W-:Y:S01]  /*07d0*/  IMAD.MOV.U32 R4, RZ, RZ, RZ ;  /* 0x000000ffff047224 */ /* 0x001fe200078e00ff */
[C---:B------:R-:W-:Y:S02]  /*07e0*/  IADD3 R34, R226.reuse, 0x6, RZ ;  /* 0x00000006e2227810 */ /* 0x040fe40007ffe0ff */
[----:B------:R-:W-:-:S02]  /*07f0*/  IADD3 R38, R226, 0x4, RZ ;  /* 0x00000004e2267810 */ /* 0x000fc40007ffe0ff */
[C---:B------:R-:W-:Y:S01]  /*0800*/  IADD3 R36, R226.reuse, 0x5, RZ ;  /* 0x00000005e2247810 */ /* 0x040fe20007ffe0ff */
[--C-:B-1----:R-:W-:Y:S01]  /*0810*/  IMAD.MOV R7, RZ, RZ, -R5.reuse ;  /* 0x000000ffff077224 */ /* 0x102fe200078e0a05 */
[----:B------:R-:W-:Y:S02]  /*0820*/  IADD3 R40, R226, 0x3, RZ ;  /* 0x00000003e2287810 */ /* 0x000fe40007ffe0ff */
[----:B------:R-:W-:Y:S01]  /*0830*/  IABS R45, R38 ;  /* 0x00000026002d7213 */ /* 0x000fe20000000000 */
[----:B------:R-:W-:Y:S01]  /*0840*/  IMAD R7, R7, R2, RZ ;  /* 0x0000000207077224 */ /* 0x000fe200078e02ff */
[----:B------:R-:W-:Y:S02]  /*0850*/  IABS R43, R36 ;  /* 0x00000024002b7213 */ /* 0x000fe40000000000 */
[----:B------:R-:W-:Y:S01]  /*0860*/  IABS R47, R40 ;  /* 0x00000028002f7213 */ /* 0x000fe20000000000 */
[----:B------:R-:W-:Y:S01]  /*0870*/  IMAD.HI.U32 R7, R5, R7, R4 ;  /* 0x0000000705077227 */ /* 0x000fe200078e0004 */
[----:B------:R-:W-:-:S02]  /*0880*/  IABS R51, R226 ;  /* 0x000000e200337213 */ /* 0x000fc40000000000 */
[----:B------:R-:W-:Y:S02]  /*0890*/  IABS R97, R236 ;  /* 0x000000ec00617213 */ /* 0x000fe40000000000 */
[----:B------:R-:W-:Y:S01]  /*08a0*/  LOP3.LUT R188, R42, 0x3f, RZ, 0xc0, !PT ;  /* 0x0000003f2abc7812 */ /* 0x000fe200078ec0ff */
[C---:B------:R-:W-:Y:S01]  /*08b0*/  IMAD.HI.U32 R5, R7.reuse, R8, RZ ;  /* 0x0000000807057227 */ /* 0x040fe200078e00ff */
[C---:B------:R-:W-:Y:S02]  /*08c0*/  LOP3.LUT R237, R0.reuse, 0x7e, RZ, 0xfc, !PT ;  /* 0x0000007e00ed7812 */ /* 0x040fe400078efcff */
[C---:B------:R-:W-:Y:S01]  /*08d0*/  LOP3.LUT R240, R0.reuse, 0x78, RZ, 0xfc, !PT ;  /* 0x0000007800f07812 */ /* 0x040fe200078efcff */
[----:B------:R-:W-:Y:S01]  /*08e0*/  IMAD.MOV R5, RZ, RZ, -R5 ;  /* 0x000000ffff057224 */ /* 0x000fe200078e0a05 */
[C---:B------:R-:W-:Y:S01]  /*08f0*/  LOP3.LUT R243, R0.reuse, 0x72, RZ, 0xfc, !PT ;  /* 0x0000007200f37812 */ /* 0x040fe200078efcff */
[----:B------:R-:W-:Y:S01]  /*0900*/  IMAD.HI.U32 R4, R7, R9, RZ ;  /* 0x0000000907047227 */ /* 0x000fe200078e00ff */
[----:B------:R-:W-:-:S02]  /*0910*/  LOP3.LUT R246, R0, 0x6c, RZ, 0xfc, !PT ;  /* 0x0000006c00f67812 */ /* 0x000fc400078efcff */
[----:B------:R-:W-:Y:S01]  /*0920*/  LOP3.LUT R249, R0, 0x66, RZ, 0xfc, !PT ;  /* 0x0000006600f97812 */ /* 0x000fe200078efcff */
[----:B------:R-:W-:Y:S01]  /*0930*/  IMAD R5, R2, R5, R8 ;  /* 0x0000000502057224 */ /* 0x000fe200078e0208 */
[----:B------:R-:W-:Y:S01]  /*0940*/  IABS R8, R12 ;  /* 0x0000000c00087213 */ /* 0x000fe20000000000 */
[----:B------:R-:W-:Y:S01]  /*0950*/  IMAD.MOV R4, RZ, RZ, -R4 ;  /* 0x000000ffff047224 */ /* 0x000fe200078e0a04 */
[----:B------:R-:W-:Y:S01]  /*0960*/  LOP3.LUT R252, R0, 0x60, RZ, 0xfc, !PT ;  /* 0x0000006000fc7812 */ /* 0x000fe200078efcff */
[C---:B------:R-:W-:Y:S01]  /*0970*/  IMAD.HI.U32 R28, R7.reuse, R47, RZ ;  /* 0x0000002f071c7227 */ /* 0x040fe200078e00ff */
[----:B------:R-:W-:Y:S02]  /*0980*/  ISETP.GT.U32.AND P0, PT, R2, R5, PT ;  /* 0x000000050200720c */ /* 0x000fe40003f04070 */
[----:B------:R-:W-:Y:S01]  /*0990*/  LOP3.LUT R185, R0, 0x5a, RZ, 0xfc, !PT ;  /* 0x0000005a00b97812 */ /* 0x000fe200078efcff */
[----:B------:R-:W-:Y:S01]  /*09a0*/  IMAD R9, R2, R4, R9 ;  /* 0x0000000402097224 */ /* 0x000fe200078e0209 */
[C---:B------:R-:W-:Y:S01]  /*09b0*/  LOP3.LUT R182, R0.reuse, 0x54, RZ, 0xfc, !PT ;  /* 0x0000005400b67812 */ /* 0x040fe200078efcff */
[----:B------:R-:W-:Y:S01]  /*09c0*/  IMAD.HI.U32 R4, R7, R8, RZ ;  /* 0x0000000807047227 */ /* 0x000fe200078e00ff */
[----:B------:R-:W-:-:S02]  /*09d0*/  LOP3.LUT R179, R0, 0x4e, RZ, 0xfc, !PT ;  /* 0x0000004e00b37812 */ /* 0x000fc400078efcff */
[----:B------:R-:W-:Y:S01]  /*09e0*/  ISETP.GT.U32.AND P1, PT, R2, R9, PT ;  /* 0x000000090200720c */ /* 0x000fe20003f24070 */
[----:B------:R-:W-:Y:S01]  /*09f0*/  IMAD.MOV R11, RZ, RZ, -R4 ;  /* 0x000000ffff0b7224 */ /* 0x000fe200078e0a04 */
[C---:B------:R-:W-:Y:S01]  /*0a00*/  LOP3.LUT R176, R0.reuse, 0x48, RZ, 0xfc, !PT ;  /* 0x0000004800b07812 */ /* 0x040fe200078efcff */
[----:B------:R-:W-:Y:S01]  /*0a10*/  IMAD.HI.U32 R4, R7, R10, RZ ;  /* 0x0000000a07047227 */ /* 0x000fe200078e00ff */
[C---:B------:R-:W-:Y:S02]  /*0a20*/  LOP3.LUT R143, R0.reuse, 0x42, RZ, 0xfc, !PT ;  /* 0x00000042008f7812 */ /* 0x040fe400078efcff */
[C---:B------:R-:W-:Y:S01]  /*0a30*/  LOP3.LUT R140, R0.reuse, 0x3c, RZ, 0xfc, !PT ;  /* 0x0000003c008c7812 */ /* 0x040fe200078efcff */
[----:B------:R-:W-:Y:S01]  /*0a40*/  @!P0 IMAD.IADD R5, R5, 0x1, -R2 ;  /* 0x0000000105058824 */ /* 0x000fe200078e0a02 */
[----:B------:R-:W-:Y:S01]  /*0a50*/  LOP3.LUT R125, R0, 0x36, RZ, 0xfc, !PT ;  /* 0x00000036007d7812 */ /* 0x000fe200078efcff */
[C---:B------:R-:W-:Y:S01]  /*0a60*/  IMAD R3, R2.reuse, R11, R8 ;  /* 0x0000000b02037224 */ /* 0x040fe200078e0208 */
[----:B------:R-:W-:Y:S01]  /*0a70*/  IABS R8, R14 ;  /* 0x0000000e00087213 */ /* 0x000fe20000000000 */
[----:B------:R-:W-:Y:S01]  /*0a80*/  IMAD.MOV R11, RZ, RZ, -R4 ;  /* 0x000000ffff0b7224 */ /* 0x000fe200078e0a04 */
[C---:B------:R-:W-:Y:S01]  /*0a90*/  ISETP.GT.U32.AND P0, PT, R2.reuse, R5, PT ;  /* 0x000000050200720c */ /* 0x040fe20003f04070 */
[----:B------:R-:W-:Y:S01]  /*0aa0*/  @!P1 IMAD.IADD R9, R9, 0x1, -R2 ;  /* 0x0000000109099824 */ /* 0x000fe200078e0a02 */
[C---:B------:R-:W-:Y:S01]  /*0ab0*/  ISETP.GT.U32.AND P6, PT, R2.reuse, R3, PT ;  /* 0x000000030200720c */ /* 0x040fe20003fc4070 */
[----:B------:R-:W-:Y:S01]  /*0ac0*/  IMAD R11, R2, R11, R10 ;  /* 0x0000000b020b7224 */ /* 0x000fe200078e020a */
[----:B------:R-:W-:Y:S01]  /*0ad0*/  IADD3 R10, R226, 0x1a, RZ ;  /* 0x0000001ae20a7810 */ /* 0x000fe20007ffe0ff */
[----:B------:R-:W-:Y:S01]  /*0ae0*/  IMAD.HI.U32 R4, R7, R8, RZ ;  /* 0x0000000807047227 */ /* 0x000fe200078e00ff */
[----:B------:R-:W-:-:S02]  /*0af0*/  ISETP.GT.U32.AND P1, PT, R2, R9, PT ;  /* 0x000000090200720c */ /* 0x000fc40003f24070 */
[----:B------:R-:W-:Y:S01]  /*0b00*/  IABS R12, R10 ;  /* 0x0000000a000c7213 */ /* 0x000fe20000000000 */
[----:B------:R-:W-:Y:S01]  /*0b10*/  IMAD.MOV R28, RZ, RZ, -R28 ;  /* 0x000000ffff1c7224 */ /* 0x000fe200078e0a1c */
[----:B------:R-:W-:Y:S01]  /*0b20*/  LOP3.LUT R122, R0, 0x30, RZ, 0xfc, !PT ;  /* 0x00000030007a7812 */ /* 0x000fe200078efcff */
[----:B------:R-:W-:Y:S01]  /*0b30*/  IMAD R94, R188, c[0x0][0x18c], RZ ;  /* 0x00006300bc5e7a24 */ /* 0x000fe200078e02ff */
[----:B------:R-:W-:Y:S01]  /*0b40*/  LOP3.LUT R119, R0, 0x2a, RZ, 0xfc, !PT ;  /* 0x0000002a00777812 */ /* 0x000fe200078efcff */
[--C-:B------:R-:W-:Y:S01]  /*0b50*/  @!P0 IMAD.IADD R5, R5, 0x1, -R2.reuse ;  /* 0x0000000105058824 */ /* 0x100fe200078e0a02 */
[----:B------:R-:W-:Y:S01]  /*0b60*/  ISETP.GE.AND P0, PT, R14, RZ, PT ;  /* 0x000000ff0e00720c */ /* 0x000fe20003f06270 */
[----:B------:R-:W-:Y:S01]  /*0b70*/  @!P6 IMAD.IADD R3, R3, 0x1, -R2 ;  /* 0x000000010303e824 */ /* 0x000fe200078e0a02 */
[----:B------:R-:W-:Y:S01]  /*0b80*/  IABS R14, R15 ;  /* 0x0000000f000e7213 */ /* 0x000fe20000000000 */
[----:B------:R-:W-:Y:S01]  /*0b90*/  IMAD.MOV.U32 R6, RZ, RZ, R5 ;  /* 0x000000ffff067224 */ /* 0x000fe200078e0005 */
[----:B------:R-:W-:Y:S01]  /*0ba0*/  LOP3.LUT R117, R0, 0x26, RZ, 0xfc, !PT ;  /* 0x0000002600757812 */ /* 0x000fe200078efcff */
[----:B------:R-:W-:Y:S01]  /*0bb0*/  IMAD.MOV R5, RZ, RZ, -R4 ;  /* 0x000000ffff057224 */ /* 0x000fe200078e0a04 */
[C---:B------:R-:W-:Y:S01]  /*0bc0*/  ISETP.GT.U32.AND P6, PT, R2.reuse, R3, PT ;  /* 0x000000030200720c */ /* 0x040fe20003fc4070 */
[----:B------:R-:W-:Y:S01]  /*0bd0*/  @!P5 IMAD.MOV R6, RZ, RZ, -R6 ;  /* 0x000000ffff06d224 */ /* 0x000fe200078e0a06 */
[C---:B------:R-:W-:Y:S01]  /*0be0*/  ISETP.GT.U32.AND P5, PT, R2.reuse, R11, PT ;  /* 0x0000000b0200720c */ /* 0x040fe20003fa4070 */
[----:B------:R-:W-:Y:S01]  /*0bf0*/  IMAD R5, R2, R5, R8 ;  /* 0x0000000502057224 */ /* 0x000fe200078e0208 */
[C---:B------:R-:W-:Y:S01]  /*0c00*/  LOP3.LUT R96, R0.reuse, 0x20, RZ, 0xfc, !PT ;  /* 0x0000002000607812 */ /* 0x040fe200078efcff */
[----:B------:R-:W-:Y:S01]  /*0c10*/  IMAD.HI.U32 R4, R7, R12, RZ ;  /* 0x0000000c07047227 */ /* 0x000fe200078e00ff */
[----:B------:R-:W-:-:S02]  /*0c20*/  LOP3.LUT R113, R0, 0x1c, RZ, 0xfc, !PT ;  /* 0x0000001c00717812 */ /* 0x000fc400078efcff */
[----:B------:R-:W-:Y:S01]  /*0c30*/  LOP3.LUT R112, R0, 0x1a, RZ, 0xfc, !PT ;  /* 0x0000001a00707812 */ /* 0x000fe200078efcff */
[--C-:B------:R-:W-:Y:S01]  /*0c40*/  @!P1 IMAD.IADD R9, R9, 0x1, -R2.reuse ;  /* 0x0000000109099824 */ /* 0x100fe200078e0a02 */
[----:B------:R-:W-:Y:S01]  /*0c50*/  ISETP.GE.AND P1, PT, R10, RZ, PT ;  /* 0x000000ff0a00720c */ /* 0x000fe20003f26270 */
[----:B------:R-:W-:Y:S01]  /*0c60*/  IMAD.HI.U32 R10, R7, R14, RZ ;  /* 0x0000000e070a7227 */ /* 0x000fe200078e00ff */
[C---:B------:R-:W-:Y:S02]  /*0c70*/  LOP3.LUT R109, R0.reuse, 0x14, RZ, 0xfc, !PT ;  /* 0x00000014006d7812 */ /* 0x040fe400078efcff */
[----:B------:R-:W-:Y:S01]  /*0c80*/  LOP3.LUT R239, R0, 0x7a, RZ, 0xfc, !PT ;  /* 0x0000007a00ef7812 */ /* 0x000fe200078efcff */
[--C-:B------:R-:W-:Y:S01]  /*0c90*/  @!P6 IMAD.IADD R3, R3, 0x1, -R2.reuse ;  /* 0x000000010303e824 */ /* 0x100fe200078e0a02 */
[----:B------:R-:W-:Y:S01]  /*0ca0*/  ISETP.GT.U32.AND P6, PT, R2, R5, PT ;  /* 0x000000050200720c */ /* 0x000fe20003fc4070 */
[----:B------:R-:W-:Y:S01]  /*0cb0*/  @!P5 IMAD.IADD R11, R11, 0x1, -R2 ;  /* 0x000000010b0bd824 */ /* 0x000fe200078e0a02 */
[C---:B------:R-:W-:Y:S01]  /*0cc0*/  LOP3.LUT R238, R0.reuse, 0x7c, RZ, 0xfc, !PT ;  /* 0x0000007c00ee7812 */ /* 0x040fe200078efcff */
[----:B------:R-:W-:Y:S01]  /*0cd0*/  IMAD.MOV R13, RZ, RZ, -R4 ;  /* 0x000000ffff0d7224 */ /* 0x000fe200078e0a04 */
[----:B------:R-:W-:Y:S01]  /*0ce0*/  LOP3.LUT R106, R0, 0xe, RZ, 0xfc, !PT ;  /* 0x0000000e006a7812 */ /* 0x000fe200078efcff */
[----:B------:R-:W-:Y:S01]  /*0cf0*/  @!P2 IMAD.MOV R9, RZ, RZ, -R9 ;  /* 0x000000ffff09a224 */ /* 0x000fe200078e0a09 */
[----:B------:R-:W-:Y:S01]  /*0d00*/  ISETP.GT.U32.AND P5, PT, R2, R11, PT ;  /* 0x0000000b0200720c */ /* 0x000fe20003fa4070 */
[----:B------:R-:W-:Y:S01]  /*0d10*/  IMAD.MOV.U32 R8, RZ, RZ, R3 ;  /* 0x000000ffff087224 */ /* 0x000fe200078e0003 */
[----:B------:R-:W-:Y:S01]  /*0d20*/  ISETP.GE.AND P2, PT, R15, RZ, PT ;  /* 0x000000ff0f00720c */ /* 0x000fe20003f46270 */
[----:B------:R-:W-:Y:S01]  /*0d30*/  IMAD.MOV R15, RZ, RZ, -R10 ;  /* 0x000000ffff0f7224 */ /* 0x000fe200078e0a0a */
[C---:B------:R-:W-:Y:S01]  /*0d40*/  LOP3.LUT R242, R0.reuse, 0x74, RZ, 0xfc, !PT ;  /* 0x0000007400f27812 */ /* 0x040fe200078efcff */
[----:B------:R-:W-:Y:S01]  /*0d50*/  IMAD.MOV.U32 R10, RZ, RZ, R16 ;  /* 0x000000ffff0a7224 */ /* 0x000fe200078e0010 */
[----:B------:R-:W-:Y:S01]  /*0d60*/  IABS R16, R20 ;  /* 0x0000001400107213 */ /* 0x000fe20000000000 */
[----:B------:R-:W-:Y:S01]  /*0d70*/  @!P6 IMAD.IADD R5, R5, 0x1, -R2 ;  /* 0x000000010505e824 */ /* 0x000fe200078e0a02 */
[----:B------:R-:W-:Y:S01]  /*0d80*/  LOP3.LUT R241, R0, 0x76, RZ, 0xfc, !PT ;  /* 0x0000007600f17812 */ /* 0x000fe200078efcff */
[----:B------:R-:W-:Y:S01]  /*0d90*/  IMAD R3, R2, R13, R12 ;  /* 0x0000000d02037224 */ /* 0x000fe200078e020c */
[----:B------:R-:W-:Y:S01]  /*0da0*/  IADD3 R12, R226, 0x17, RZ ;  /* 0x00000017e20c7810 */ /* 0x000fe20007ffe0ff */
[C---:B------:R-:W-:Y:S01]  /*0db0*/  IMAD R13, R2.reuse, R15, R14 ;  /* 0x0000000f020d7224 */ /* 0x040fe200078e020e */
[----:B------:R-:W-:Y:S01]  /*0dc0*/  ISETP.GT.U32.AND P6, PT, R2, R5, PT ;  /* 0x000000050200720c */ /* 0x000fe20003fc4070 */
[----:B------:R-:W-:Y:S01]  /*0dd0*/  IMAD.HI.U32 R4, R7, R10, RZ ;  /* 0x0000000a07047227 */ /* 0x000fe200078e00ff */
[----:B------:R-:W-:-:S02]  /*0de0*/  IABS R14, R12 ;  /* 0x0000000c000e7213 */ /* 0x000fc40000000000 */
[----:B------:R-:W-:Y:S01]  /*0df0*/  LOP3.LUT R103, R0, 0x8, RZ, 0xfc, !PT ;  /* 0x0000000800677812 */ /* 0x000fe200078efcff */
[----:B------:R-:W-:Y:S01]  /*0e00*/  @!P5 IMAD.IADD R11, R11, 0x1, -R2 ;  /* 0x000000010b0bd824 */ /* 0x000fe200078e0a02 */
[----:B------:R-:W-:Y:S01]  /*0e10*/  ISETP.GT.U32.AND P5, PT, R2, R3, PT ;  /* 0x000000030200720c */ /* 0x000fe20003fa4070 */
[----:B------:R-:W-:Y:S01]  /*0e20*/  IMAD.MOV R15, RZ, RZ, -R4 ;  /* 0x000000ffff0f7224 */ /* 0x000fe200078e0a04 */
[----:B------:R-:W-:Y:S01]  /*0e30*/  LOP3.LUT R245, R0, 0x6e, RZ, 0xfc, !PT ;  /* 0x0000006e00f57812 */ /* 0x000fe200078efcff */
[----:B------:R-:W-:Y:S01]  /*0e40*/  @!P3 IMAD.MOV R11, RZ, RZ, -R11 ;  /* 0x000000ffff0bb224 */ /* 0x000fe200078e0a0b */
[C---:B------:R-:W-:Y:S01]  /*0e50*/  ISETP.GT.U32.AND P3, PT, R2.reuse, R13, PT ;  /* 0x0000000d0200720c */ /* 0x040fe20003f64070 */
[----:B------:R-:W-:Y:S01]  /*0e60*/  IMAD R15, R2, R15, R10 ;  /* 0x0000000f020f7224 */ /* 0x000fe200078e020a */
[C---:B------:R-:W-:Y:S01]  /*0e70*/  LOP3.LUT R244, R0.reuse, 0x70, RZ, 0xfc, !PT ;  /* 0x0000007000f47812 */ /* 0x040fe200078efcff */
[----:B------:R-:W-:Y:S01]  /*0e80*/  @!P6 IMAD.IADD R5, R5, 0x1, -R2 ;  /* 0x000000010505e824 */ /* 0x000fe200078e0a02 */
[----:B------:R-:W-:Y:S01]  /*0e90*/  LOP3.LUT R100, R0, 0x2, RZ, 0xfc, !PT ;  /* 0x0000000200647812 */ /* 0x000fe200078efcff */
[----:B------:R-:W-:Y:S01]  /*0ea0*/  IMAD.HI.U32 R4, R7, R14, RZ ;  /* 0x0000000e07047227 */ /* 0x000fe200078e00ff */
[----:B------:R-:W-:-:S02]  /*0eb0*/  ISETP.GT.U32.AND P6, PT, R2, R15, PT ;  /* 0x0000000f0200720c */ /* 0x000fc40003fc4070 */
[C---:B------:R-:W-:Y:S01]  /*0ec0*/  LOP3.LUT R248, R0.reuse, 0x68, RZ, 0xfc, !PT ;  /* 0x0000006800f87812 */ /* 0x040fe200078efcff */
[--C-:B------:R-:W-:Y:S01]  /*0ed0*/  @!P5 IMAD.IADD R3, R3, 0x1, -R2.reuse ;  /* 0x000000010303d824 */ /* 0x100fe200078e0a02 */
[C---:B------:R-:W-:Y:S01]  /*0ee0*/  LOP3.LUT R247, R0.reuse, 0x6a, RZ, 0xfc, !PT ;  /* 0x0000006a00f77812 */ /* 0x040fe200078efcff */
[----:B------:R-:W-:Y:S01]  /*0ef0*/  IMAD.MOV.U32 R10, RZ, RZ, R5 ;  /* 0x000000ffff0a7224 */ /* 0x000fe200078e0005 */
[----:B------:R-:W-:Y:S01]  /*0f00*/  LOP3.LUT R101, R0, 0x4, RZ, 0xfc, !PT ;  /* 0x0000000400657812 */ /* 0x000fe200078efcff */
[----:B------:R-:W-:Y:S01]  /*0f10*/  @!P3 IMAD.IADD R13, R13, 0x1, -R2 ;  /* 0x000000010d0db824 */ /* 0x000fe200078e0a02 */
[C---:B------:R-:W-:Y:S01]  /*0f20*/  ISETP.GT.U32.AND P5, PT, R2.reuse, R3, PT ;  /* 0x000000030200720c */ /* 0x040fe20003fa4070 */
[----:B------:R-:W-:Y:S01]  /*0f30*/  @!P4 IMAD.MOV R8, RZ, RZ, -R8 ;  /* 0x000000ffff08c224 */ /* 0x000fe200078e0a08 */
[----:B------:R-:W-:Y:S01]  /*0f40*/  ISETP.GE.AND P4, PT, R17, RZ, PT ;  /* 0x000000ff1100720c */ /* 0x000fe20003f86270 */
[----:B------:R-:W-:Y:S01]  /*0f50*/  IMAD.HI.U32 R5, R7, R16, RZ ;  /* 0x0000001007057227 */ /* 0x000fe200078e00ff */
[----:B------:R-:W-:-:S02]  /*0f60*/  ISETP.GT.U32.AND P3, PT, R2, R13, PT ;  /* 0x0000000d0200720c */ /* 0x000fc40003f64070 */
[C---:B------:R-:W-:Y:S01]  /*0f70*/  LOP3.LUT R102, R0.reuse, 0x6, RZ, 0xfc, !PT ;  /* 0x0000000600667812 */ /* 0x040fe200078efcff */
[----:B------:R-:W-:Y:S01]  /*0f80*/  @!P6 IMAD.IADD R15, R15, 0x1, -R2 ;  /* 0x000000010f0fe824 */ /* 0x000fe200078e0a02 */
[C---:B------:R-:W-:Y:S01]  /*0f90*/  LOP3.LUT R104, R0.reuse, 0xa, RZ, 0xfc, !PT ;  /* 0x0000000a00687812 */ /* 0x040fe200078efcff */
[----:B------:R-:W-:Y:S01]  /*0fa0*/  IMAD.MOV R17, RZ, RZ, -R4 ;  /* 0x000000ffff117224 */ /* 0x000fe200078e0a04 */
[----:B------:R-:W-:Y:S01]  /*0fb0*/  LOP3.LUT R105, R0, 0xc, RZ, 0xfc, !PT ;  /* 0x0000000c00697812 */ /* 0x000fe200078efcff */
[----:B------:R-:W-:Y:S01]  /*0fc0*/  @!P0 IMAD.MOV R10, RZ, RZ, -R10 ;  /* 0x000000ffff0a8224 */ /* 0x000fe200078e0a0a */
[----:B------:R-:W-:Y:S01]  /*0fd0*/  ISETP.GE.AND P0, PT, R12, RZ, PT ;  /* 0x000000ff0c00720c */ /* 0x000fe20003f06270 */
[----:B------:R-:W-:Y:S01]  /*0fe0*/  IMAD.HI.U32 R12, R7, R18, RZ ;  /* 0x00000012070c7227 */ /* 0x000fe200078e00ff */
[----:B------:R-:W-:Y:S02]  /*0ff0*/  ISETP.GT.U32.AND P6, PT, R2, R15, PT ;  /* 0x0000000f0200720c */ /* 0x000fe40003fc4070 */
[C---:B------:R-:W-:Y:S01]  /*1000*/  LOP3.LUT R107, R0.reuse, 0x10, RZ, 0xfc, !PT ;  /* 0x00000010006b7812 */ /* 0x040fe200078efcff */
[----:B------:R-:W-:Y:S01]  /*1010*/  IMAD.MOV R19, RZ, RZ, -R5 ;  /* 0x000000ffff137224 */ /* 0x000fe200078e0a05 */
[----:B------:R-:W-:Y:S01]  /*1020*/  LOP3.LUT R108, R0, 0x12, RZ, 0xfc, !PT ;  /* 0x00000012006c7812 */ /* 0x000fe200078efcff */
[----:B------:R-:W-:Y:S01]  /*1030*/  @!P5 IMAD.IADD R3, R3, 0x1, -R2 ;  /* 0x000000010303d824 */ /* 0x000fe200078e0a02 */
[----:B------:R-:W-:Y:S01]  /*1040*/  ISETP.GE.AND P5, PT, R20, RZ, PT ;  /* 0x000000ff1400720c */ /* 0x000fe20003fa6270 */
[----:B------:R-:W-:Y:S01]  /*1050*/  IMAD R5, R2, R17, R14 ;  /* 0x0000001102057224 */ /* 0x000fe200078e020e */
[----:B------:R-:W-:Y:S01]  /*1060*/  IADD3 R20, R226, 0x13, RZ ;  /* 0x00000013e2147810 */ /* 0x000fe20007ffe0ff */
[----:B------:R-:W-:Y:S01]  /*1070*/  IMAD.MOV R21, RZ, RZ, -R12 ;  /* 0x000000ffff157224 */ /* 0x000fe200078e0a0c */
[----:B------:R-:W-:Y:S01]  /*1080*/  LOP3.LUT R110, R0, 0x16, RZ, 0xfc, !PT ;  /* 0x00000016006e7812 */ /* 0x000fe200078efcff */
[C---:B------:R-:W-:Y:S01]  /*1090*/  IMAD R17, R2.reuse, R19, R16 ;  /* 0x0000001302117224 */ /* 0x040fe200078e0210 */
[----:B------:R-:W-:Y:S01]  /*10a0*/  IABS R16, R24 ;  /* 0x0000001800107213 */ /* 0x000fe20000000000 */
[----:B------:R-:W-:Y:S01]  /*10b0*/  @!P3 IMAD.IADD R13, R13, 0x1, -R2 ;  /* 0x000000010d0db824 */ /* 0x000fe200078e0a02 */
[----:B------:R-:W-:Y:S01]  /*10c0*/  ISETP.GT.U32.AND P3, PT, R2, R5, PT ;  /* 0x000000050200720c */ /* 0x000fe20003f64070 */
[----:B------:R-:W-:Y:S01]  /*10d0*/  IMAD.MOV.U32 R12, RZ, RZ, R3 ;  /* 0x000000ffff0c7224 */ /* 0x000fe200078e0003 */
[----:B------:R-:W-:Y:S01]  /*10e0*/  IADD3 R3, R226, 0x14, RZ ;  /* 0x00000014e2037810 */ /* 0x000fe20007ffe0ff */
[C---:B------:R-:W-:Y:S01]  /*10f0*/  IMAD R19, R2.reuse, R21, R18 ;  /* 0x0000001502137224 */ /* 0x040fe200078e0212 */
[----:B------:R-:W-:Y:S01]  /*1100*/  IABS R21, R20 ;  /* 0x0000001400157213 */ /* 0x000fe20000000000 */
[----:B------:R-:W-:Y:S01]  /*1110*/  @!P1 IMAD.MOV R12, RZ, RZ, -R12 ;  /* 0x000000ffff0c9224 */ /* 0x000fe200078e0a0c */
[C---:B------:R-:W-:Y:S01]  /*1120*/  ISETP.GT.U32.AND P1, PT, R2.reuse, R17, PT ;  /* 0x000000110200720c */ /* 0x040fe20003f24070 */
[----:B------:R-:W-:Y:S01]  /*1130*/  @!P6 IMAD.IADD R15, R15, 0x1, -R2 ;  /* 0x000000010f0fe824 */ /* 0x000fe200078e0a02 */
[----:B------:R-:W-:Y:S01]  /*1140*/  ISETP.GT.U32.AND P6, PT, R2, R19, PT ;  /* 0x000000130200720c */ /* 0x000fe20003fc4070 */
[----:B------:R-:W-:Y:S01]  /*1150*/  IMAD.HI.U32 R4, R7, R21, RZ ;  /* 0x0000001507047227 */ /* 0x000fe200078e00ff */
[----:B------:R-:W-:-:S02]  /*1160*/  IABS R14, R3 ;  /* 0x00000003000e7213 */ /* 0x000fc40000000000 */
[----:B------:R-:W-:Y:S01]  /*1170*/  IABS R18, R26 ;  /* 0x0000001a00127213 */ /* 0x000fe20000000000 */
        /* <DEDUP_REMOVED lines=8> */
[----:B------:R-:W-:Y:S01]  /*1200*/  LOP3.LUT R115, R0, 0x22, RZ, 0xfc, !PT ;  /* 0x0000002200737812 */ /* 0x000fe200078efcff */
[----:B------:R-:W-:Y:S01]  /*1210*/  IMAD.MOV R3, RZ, RZ, -R3 ;  /* 0x000000ffff037224 */ /* 0x000fe200078e0a03 */
[----:B------:R-:W-:Y:S01]  /*1220*/  ISETP.GT.U32.AND P6, PT, R2, R17, PT ;  /* 0x000000110200720c */ /* 0x000fe20003fc4070 */
[----:B------:R-:W-:Y:S01]  /*1230*/  IMAD.MOV R4, RZ, RZ, -R4 ;  /* 0x000000ffff047224 */ /* 0x000fe200078e0a04 */
[----:B------:R-:W-:Y:S01]  /*1240*/  LOP3.LUT R116, R0, 0x24, RZ, 0xfc, !PT ;  /* 0x0000002400747812 */ /* 0x000fe200078efcff */
[----:B------:R-:W-:Y:S01]  /*1250*/  IMAD R3, R2, R3, R14 ;  /* 0x0000000302037224 */ /* 0x000fe200078e020e */
[----:B------:R-:W-:Y:S01]  /*1260*/  LOP3.LUT R118, R0, 0x28, RZ, 0xfc, !PT ;  /* 0x0000002800767812 */ /* 0x000fe200078efcff */
[----:B------:R-:W-:Y:S01]  /*1270*/  @!P2 IMAD.MOV R13, RZ, RZ, -R13 ;  /* 0x000000ffff0da224 */ /* 0x000fe200078e0a0d */
[----:B------:R-:W-:Y:S01]  /*1280*/  ISETP.GE.AND P2, PT, R22, RZ, PT ;  /* 0x000000ff1600720c */ /* 0x000fe20003f46270 */
[----:B------:R-:W-:Y:S01]  /*1290*/  IMAD R21, R2, R4, R21 ;  /* 0x0000000402157224 */ /* 0x000fe200078e0215 */
[----:B------:R-:W-:Y:S01]  /*12a0*/  IADD3 R22, R226, 0x12, RZ ;  /* 0x00000012e2167810 */ /* 0x000fe20007ffe0ff */
[--C-:B------:R-:W-:Y:S01]  /*12b0*/  @!P1 IMAD.IADD R5, R5, 0x1, -R2.reuse ;  /* 0x0000000105059824 */ /* 0x100fe200078e0a02 */
[C---:B------:R-:W-:Y:S01]  /*12c0*/  ISETP.GT.U32.AND P1, PT, R2.reuse, R3, PT ;  /* 0x000000030200720c */ /* 0x040fe20003f24070 */
[----:B------:R-:W-:Y:S01]  /*12d0*/  @!P4 IMAD.MOV R15, RZ, RZ, -R15 ;  /* 0x000000ffff0fc224 */ /* 0x000fe200078e0a0f */
[----:B------:R-:W-:Y:S01]  /*12e0*/  IABS R23, R22 ;  /* 0x0000001600177213 */ /* 0x000fe20000000000 */
[----:B------:R-:W-:Y:S01]  /*12f0*/  @!P6 IMAD.IADD R17, R17, 0x1, -R2 ;  /* 0x000000011111e824 */ /* 0x000fe200078e0a02 */
[C---:B------:R-:W-:Y:S01]  /*1300*/  ISETP.GT.U32.AND P6, PT, R2.reuse, R21, PT ;  /* 0x000000150200720c */ /* 0x040fe20003fc4070 */
[----:B------:R-:W-:Y:S01]  /*1310*/  IMAD.MOV.U32 R14, RZ, RZ, R5 ;  /* 0x000000ffff0e7224 */ /* 0x000fe200078e0005 */
[----:B------:R-:W-:Y:S01]  /*1320*/  ISETP.GT.U32.AND P4, PT, R2, R19, PT ;  /* 0x000000130200720c */ /* 0x000fe20003f84070 */
[----:B------:R-:W-:Y:S01]  /*1330*/  IMAD.HI.U32 R4, R7, R23, RZ ;  /* 0x0000001707047227 */ /* 0x000fe200078e00ff */
[----:B------:R-:W-:-:S02]  /*1340*/  LOP3.LUT R120, R0, 0x2c, RZ, 0xfc, !PT ;  /* 0x0000002c00787812 */ /* 0x000fc400078efcff */
[C---:B------:R-:W-:Y:S01]  /*1350*/  LOP3.LUT R121, R0.reuse, 0x2e, RZ, 0xfc, !PT ;  /* 0x0000002e00797812 */ /* 0x040fe200078efcff */
[----:B------:R-:W-:Y:S01]  /*1360*/  IMAD.MOV R4, RZ, RZ, -R4 ;  /* 0x000000ffff047224 */ /* 0x000fe200078e0a04 */
[----:B------:R-:W-:Y:S01]  /*1370*/  LOP3.LUT R123, R0, 0x32, RZ, 0xfc, !PT ;  /* 0x00000032007b7812 */ /* 0x000fe200078efcff */
[--C-:B------:R-:W-:Y:S01]  /*1380*/  @!P1 IMAD.IADD R3, R3, 0x1, -R2.reuse ;  /* 0x0000000103039824 */ /* 0x100fe200078e0a02 */
[----:B------:R-:W-:Y:S01]  /*1390*/  ISETP.GE.AND P1, PT, R22, RZ, PT ;  /* 0x000000ff1600720c */ /* 0x000fe20003f26270 */
[----:B------:R-:W-:Y:S01]  /*13a0*/  IMAD R23, R2, R4, R23 ;  /* 0x0000000402177224 */ /* 0x000fe200078e0217 */
[----:B------:R-:W-:Y:S01]  /*13b0*/  IADD3 R22, R226, 0xb, RZ ;  /* 0x0000000be2167810 */ /* 0x000fe20007ffe0ff */
[----:B------:R-:W-:Y:S01]  /*13c0*/  @!P6 IMAD.IADD R21, R21, 0x1, -R2 ;  /* 0x000000011515e824 */ /* 0x000fe200078e0a02 */
[----:B------:R-:W-:Y:S01]  /*13d0*/  ISETP.GT.U32.AND P6, PT, R2, R3, PT ;  /* 0x000000030200720c */ /* 0x000fe20003fc4070 */
[----:B------:R-:W-:Y:S01]  /*13e0*/  IMAD.HI.U32 R4, R7, R16, RZ ;  /* 0x0000001007047227 */ /* 0x000fe200078e00ff */
[----:B------:R-:W-:-:S02]  /*13f0*/  IABS R35, R22 ;  /* 0x0000001600237213 */ /* 0x000fc40000000000 */
[C---:B------:R-:W-:Y:S01]  /*1400*/  LOP3.LUT R124, R0.reuse, 0x34, RZ, 0xfc, !PT ;  /* 0x00000034007c7812 */ /* 0x040fe200078efcff */
[----:B------:R-:W-:Y:S01]  /*1410*/  IMAD.HI.U32 R5, R7, R18, RZ ;  /* 0x0000001207057227 */ /* 0x000fe200078e00ff */
[C---:B------:R-:W-:Y:S02]  /*1420*/  LOP3.LUT R126, R0.reuse, 0x38, RZ, 0xfc, !PT ;  /* 0x00000038007e7812 */ /* 0x040fe400078efcff */
[C---:B------:R-:W-:Y:S01]  /*1430*/  LOP3.LUT R127, R0.reuse, 0x3a, RZ, 0xfc, !PT ;  /* 0x0000003a007f7812 */ /* 0x040fe200078efcff */
[----:B------:R-:W-:Y:S01]  /*1440*/  IMAD.MOV R25, RZ, RZ, -R4 ;  /* 0x000000ffff197224 */ /* 0x000fe200078e0a04 */
[C---:B------:R-:W-:Y:S01]  /*1450*/  LOP3.LUT R141, R0.reuse, 0x3e, RZ, 0xfc, !PT ;  /* 0x0000003e008d7812 */ /* 0x040fe200078efcff */
[----:B------:R-:W-:Y:S01]  /*1460*/  IMAD.MOV R27, RZ, RZ, -R5 ;  /* 0x000000ffff1b7224 */ /* 0x000fe200078e0a05 */
[----:B------:R-:W-:Y:S01]  /*1470*/  LOP3.LUT R142, R0, 0x40, RZ, 0xfc, !PT ;  /* 0x00000040008e7812 */ /* 0x000fe200078efcff */
[----:B------:R-:W-:Y:S01]  /*1480*/  @!P5 IMAD.MOV R17, RZ, RZ, -R17 ;  /* 0x000000ffff11d224 */ /* 0x000fe200078e0a11 */
[C---:B------:R-:W-:Y:S01]  /*1490*/  ISETP.GT.U32.AND P5, PT, R2.reuse, R23, PT ;  /* 0x000000170200720c */ /* 0x040fe20003fa4070 */
[----:B------:R-:W-:Y:S01]  /*14a0*/  IMAD R5, R2, R25, R16 ;  /* 0x0000001902057224 */ /* 0x000fe200078e0210 */
[C---:B------:R-:W-:Y:S01]  /*14b0*/  LOP3.LUT R174, R0.reuse, 0x44, RZ, 0xfc, !PT ;  /* 0x0000004400ae7812 */ /* 0x040fe200078efcff */
[--C-:B------:R-:W-:Y:S01]  /*14c0*/  @!P6 IMAD.IADD R3, R3, 0x1, -R2.reuse ;  /* 0x000000010303e824 */ /* 0x100fe200078e0a02 */
[----:B------:R-:W-:Y:S01]  /*14d0*/  LOP3.LUT R175, R0, 0x46, RZ, 0xfc, !PT ;  /* 0x0000004600af7812 */ /* 0x000fe200078efcff */
[----:B------:R-:W-:Y:S01]  /*14e0*/  @!P4 IMAD.IADD R19, R19, 0x1, -R2 ;  /* 0x000000011313c824 */ /* 0x000fe200078e0a02 */
[C---:B------:R-:W-:Y:S01]  /*14f0*/  ISETP.GT.U32.AND P6, PT, R2.reuse, R5, PT ;  /* 0x000000050200720c */ /* 0x040fe20003fc4070 */
[----:B------:R-:W-:Y:S01]  /*1500*/  IMAD R25, R2, R27, R18 ;  /* 0x0000001b02197224 */ /* 0x000fe200078e0212 */
[----:B------:R-:W-:Y:S01]  /*1510*/  ISETP.GE.AND P4, PT, R20, RZ, PT ;  /* 0x000000ff1400720c */ /* 0x000fe20003f86270 */
[----:B------:R-:W-:Y:S01]  /*1520*/  IMAD.MOV.U32 R16, RZ, RZ, R3 ;  /* 0x000000ffff107224 */ /* 0x000fe200078e0003 */
[C---:B------:R-:W-:Y:S01]  /*1530*/  IADD3 R20, R226.reuse, 0xf, RZ ;  /* 0x0000000fe2147810 */ /* 0x040fe20007ffe0ff */
[----:B------:R-:W-:Y:S01]  /*1540*/  @!P0 IMAD.MOV R14, RZ, RZ, -R14 ;  /* 0x000000ffff0e8224 */ /* 0x000fe200078e0a0e */
[----:B------:R-:W-:Y:S01]  /*1550*/  IADD3 R18, R226, 0xe, RZ ;  /* 0x0000000ee2127810 */ /* 0x000fe20007ffe0ff */
[----:B------:R-:W-:Y:S01]  /*1560*/  @!P5 IMAD.IADD R23, R23, 0x1, -R2 ;  /* 0x000000011717d824 */ /* 0x000fe200078e0a02 */
[----:B------:R-:W-:Y:S01]  /*1570*/  IABS R27, R20 ;  /* 0x00000014001b7213 */ /* 0x000fe20000000000 */
[----:B------:R-:W-:Y:S01]  /*1580*/  @!P3 IMAD.MOV R16, RZ, RZ, -R16 ;  /* 0x000000ffff10b224 */ /* 0x000fe200078e0a10 */
[C---:B------:R-:W-:Y:S01]  /*1590*/  ISETP.GT.U32.AND P5, PT, R2.reuse, R25, PT ;  /* 0x000000190200720c */ /* 0x040fe20003fa4070 */
[----:B------:R-:W-:Y:S01]  /*15a0*/  @!P2 IMAD.MOV R19, RZ, RZ, -R19 ;  /* 0x000000ffff13a224 */ /* 0x000fe200078e0a13 */
[C---:B------:R-:W-:Y:S01]  /*15b0*/  ISETP.GT.U32.AND P0, PT, R2.reuse, R21, PT ;  /* 0x000000150200720c */ /* 0x040fe20003f04070 */
[----:B------:R-:W-:Y:S01]  /*15c0*/  @!P6 IMAD.IADD R5, R5, 0x1, -R2 ;  /* 0x000000010505e824 */ /* 0x000fe200078e0a02 */
[----:B------:R-:W-:Y:S01]  /*15d0*/  ISETP.GT.U32.AND P6, PT, R2, R23, PT ;  /* 0x000000170200720c */ /* 0x000fe20003fc4070 */
[----:B------:R-:W-:Y:S01]  /*15e0*/  IMAD.HI.U32 R3, R7, R27, RZ ;  /* 0x0000001b07037227 */ /* 0x000fe200078e00ff */
[----:B------:R-:W-:-:S02]  /*15f0*/  IABS R29, R18 ;  /* 0x00000012001d7213 */ /* 0x000fc40000000000 */
[----:B------:R-:W-:Y:S01]  /*1600*/  ISETP.GT.U32.AND P3, PT, R2, R5, PT ;  /* 0x000000050200720c */ /* 0x000fe20003f64070 */
[----:B------:R-:W-:Y:S01]  /*1610*/  IMAD.MOV R3, RZ, RZ, -R3 ;  /* 0x000000ffff037224 */ /* 0x000fe200078e0a03 */
[----:B------:R-:W-:Y:S01]  /*1620*/  ISETP.GE.AND P2, PT, R24, RZ, PT ;  /* 0x000000ff1800720c */ /* 0x000fe20003f46270 */
[----:B------:R-:W-:Y:S01]  /*1630*/  IMAD.HI.U32 R4, R7, R29, RZ ;  /* 0x0000001d07047227 */ /* 0x000fe200078e00ff */
[C---:B------:R-:W-:Y:S02]  /*1640*/  LOP3.LUT R177, R0.reuse, 0x4a, RZ, 0xfc, !PT ;  /* 0x0000004a00b17812 */ /* 0x040fe400078efcff */
[----:B------:R-:W-:Y:S01]  /*1650*/  LOP3.LUT R178, R0, 0x4c, RZ, 0xfc, !PT ;  /* 0x0000004c00b27812 */ /* 0x000fe200078efcff */
[----:B------:R-:W-:Y:S01]  /*1660*/  IMAD R27, R2, R3, R27 ;  /* 0x00000003021b7224 */ /* 0x000fe200078e021b */
[----:B------:R-:W-:Y:S01]  /*1670*/  LOP3.LUT R180, R0, 0x50, RZ, 0xfc, !PT ;  /* 0x0000005000b47812 */ /* 0x000fe200078efcff */
[--C-:B------:R-:W-:Y:S01]  /*1680*/  @!P5 IMAD.IADD R25, R25, 0x1, -R2.reuse ;  /* 0x000000011919d824 */ /* 0x100fe200078e0a02 */
[----:B------:R-:W0:Y:S01]  /*1690*/  I2F.RP R3, R30 ;  /* 0x0000001e00037306 */ /* 0x000e220000209400 */
[----:B------:R-:W-:Y:S01]  /*16a0*/  @!P6 IMAD.IADD R23, R23, 0x1, -R2 ;  /* 0x000000011717e824 */ /* 0x000fe200078e0a02 */
[C---:B------:R-:W-:Y:S01]  /*16b0*/  ISETP.GT.U32.AND P6, PT, R2.reuse, R27, PT ;  /* 0x0000001b0200720c */ /* 0x040fe20003fc4070 */
[----:B------:R-:W-:Y:S01]  /*16c0*/  IMAD.MOV R4, RZ, RZ, -R4 ;  /* 0x000000ffff047224 */ /* 0x000fe200078e0a04 */
[----:B------:R-:W-:Y:S01]  /*16d0*/  ISETP.GT.U32.AND P5, PT, R2, R25, PT ;  /* 0x000000190200720c */ /* 0x000fe20003fa4070 */
[--C-:B------:R-:W-:Y:S01]  /*16e0*/  @!P0 IMAD.IADD R21, R21, 0x1, -R2.reuse ;  /* 0x0000000115158824 */ /* 0x100fe200078e0a02 */
[----:B------:R-:W-:Y:S01]  /*16f0*/  ISETP.GE.AND P0, PT, R26, RZ, PT ;  /* 0x000000ff1a00720c */ /* 0x000fe20003f06270 */
[----:B------:R-:W-:Y:S01]  /*1700*/  IMAD R29, R2, R4, R29 ;  /* 0x00000004021d7224 */ /* 0x000fe200078e021d */
[----:B------:R-:W-:Y:S01]  /*1710*/  IADD3 R26, R226, 0xd, RZ ;  /* 0x0000000de21a7810 */ /* 0x000fe20007ffe0ff */
[----:B------:R-:W-:Y:S01]  /*1720*/  @!P4 IMAD.MOV R21, RZ, RZ, -R21 ;  /* 0x000000ffff15c224 */ /* 0x000fe200078e0a15 */
[----:B------:R-:W-:Y:S01]  /*1730*/  LOP3.LUT R181, R0, 0x52, RZ, 0xfc, !PT ;  /* 0x0000005200b57812 */ /* 0x000fe200078efcff */
[----:B------:R-:W-:Y:S01]  /*1740*/  @!P3 IMAD.IADD R5, R5, 0x1, -R2 ;  /* 0x000000010505b824 */ /* 0x000fe200078e0a02 */
[----:B------:R-:W-:Y:S01]  /*1750*/  ISETP.GE.AND P3, PT, R20, RZ, PT ;  /* 0x000000ff1400720c */ /* 0x000fe20003f66270 */
[----:B------:R-:W-:Y:S01]  /*1760*/  IMAD.HI.U32 R24, R7, R35, RZ ;  /* 0x0000002307187227 */ /* 0x000fe200078e00ff */
[----:B------:R-:W-:-:S02]  /*1770*/  IABS R31, R26 ;  /* 0x0000001a001f7213 */ /* 0x000fc40000000000 */
[----:B------:R-:W-:Y:S01]  /*1780*/  IADD3 R20, R226, 0xc, RZ ;  /* 0x0000000ce2147810 */ /* 0x000fe20007ffe0ff */
[--C-:B------:R-:W-:Y:S01]  /*1790*/  @!P6 IMAD.IADD R27, R27, 0x1, -R2.reuse ;  /* 0x000000011b1be824 */ /* 0x100fe200078e0a02 */
[----:B0-----:R-:W0:Y:S01]  /*17a0*/  MUFU.RCP R3, R3 ;  /* 0x0000000300037308 */ /* 0x001e220000001000 */
[----:B------:R-:W-:Y:S01]  /*17b0*/  @!P5 IMAD.IADD R25, R25, 0x1, -R2 ;  /* 0x000000011919d824 */ /* 0x000fe200078e0a02 */
[C---:B------:R-:W-:Y:S01]  /*17c0*/  ISETP.GT.U32.AND P5, PT, R2.reuse, R29, PT ;  /* 0x0000001d0200720c */ /* 0x040fe20003fa4070 */
[----:B------:R-:W-:Y:S01]  /*17d0*/  IMAD.MOV R24, RZ, RZ, -R24 ;  /* 0x000000ffff187224 */ /* 0x000fe200078e0a18 */
[----:B------:R-:W-:Y:S01]  /*17e0*/  ISETP.GT.U32.AND P4, PT, R2, R27, PT ;  /* 0x0000001b0200720c */ /* 0x000fe20003f84070 */
[----:B------:R-:W-:Y:S01]  /*17f0*/  IMAD.HI.U32 R4, R7, R31, RZ ;  /* 0x0000001f07047227 */ /* 0x000fe200078e00ff */
[----:B------:R-:W-:Y:S02]  /*1800*/  IABS R33, R20 ;  /* 0x0000001400217213 */ /* 0x000fe40000000000 */
[----:B------:R-:W-:Y:S01]  /*1810*/  ISETP.GE.AND P6, PT, R18, RZ, PT ;  /* 0x000000ff1200720c */ /* 0x000fe20003fc6270 */
[----:B------:R-:W-:Y:S01]  /*1820*/  IMAD R35, R2, R24, R35 ;  /* 0x0000001802237224 */ /* 0x000fe200078e0223 */
[C---:B------:R-:W-:Y:S01]  /*1830*/  LOP3.LUT R183, R0.reuse, 0x56, RZ, 0xfc, !PT ;  /* 0x0000005600b77812 */ /* 0x040fe200078efcff */
[----:B------:R-:W-:Y:S01]  /*1840*/  IMAD.MOV R4, RZ, RZ, -R4 ;  /* 0x000000ffff047224 */ /* 0x000fe200078e0a04 */
[C---:B------:R-:W-:Y:S01]  /*1850*/  LOP3.LUT R184, R0.reuse, 0x58, RZ, 0xfc, !PT ;  /* 0x0000005800b87812 */ /* 0x040fe200078efcff */
[----:B------:R-:W-:Y:S01]  /*1860*/  @!P1 IMAD.MOV R23, RZ, RZ, -R23 ;  /* 0x000000ffff179224 */ /* 0x000fe200078e0a17 */
[----:B------:R-:W-:Y:S01]  /*1870*/  LOP3.LUT R186, R0, 0x5c, RZ, 0xfc, !PT ;  /* 0x0000005c00ba7812 */ /* 0x000fe200078efcff */
[--C-:B------:R-:W-:Y:S01]  /*1880*/  @!P5 IMAD.IADD R29, R29, 0x1, -R2.reuse ;  /* 0x000000011d1dd824 */ /* 0x100fe200078e0a02 */
[----:B0-----:R-:W-:Y:S01]  /*1890*/  IADD3 R3, R3, 0xffffffe, RZ ;  /* 0x0ffffffe03037810 */ /* 0x001fe20007ffe0ff */
[----:B------:R-:W-:Y:S01]  /*18a0*/  @!P4 IMAD.IADD R27, R27, 0x1, -R2 ;  /* 0x000000011b1bc824 */ /* 0x000fe200078e0a02 */
[----:B------:R-:W-:Y:S01]  /*18b0*/  ISETP.GE.AND P4, PT, R22, RZ, PT ;  /* 0x000000ff1600720c */ /* 0x000fe20003f86270 */
[C---:B------:R-:W-:Y:S01]  /*18c0*/  IMAD R31, R2.reuse, R4, R31 ;  /* 0x00000004021f7224 */ /* 0x040fe200078e021f */
[C---:B------:R-:W-:Y:S01]  /*18d0*/  ISETP.GT.U32.AND P5, PT, R2.reuse, R29, PT ;  /* 0x0000001d0200720c */ /* 0x040fe20003fa4070 */
[----:B------:R-:W-:Y:S01]  /*18e0*/  @!P3 IMAD.MOV R27, RZ, RZ, -R27 ;  /* 0x000000ffff1bb224 */ /* 0x000fe200078e0a1b */
[C---:B------:R-:W-:Y:S01]  /*18f0*/  ISETP.GT.U32.AND P3, PT, R2.reuse, R35, PT ;  /* 0x000000230200720c */ /* 0x040fe20003f64070 */
[----:B------:R-:W-:Y:S01]  /*1900*/  IMAD.HI.U32 R4, R7, R33, RZ ;  /* 0x0000002107047227 */ /* 0x000fe200078e00ff */
[----:B------:R-:W-:-:S02]  /*1910*/  ISETP.GT.U32.AND P1, PT, R2, R31, PT ;  /* 0x0000001f0200720c */ /* 0x000fc40003f24070 */
[C---:B------:R-:W-:Y:S01]  /*1920*/  LOP3.LUT R187, R0.reuse, 0x5e, RZ, 0xfc, !PT ;  /* 0x0000005e00bb7812 */ /* 0x040fe200078efcff */
[----:B------:R-:W-:Y:S01]  /*1930*/  IMAD.MOV R4, RZ, RZ, -R4 ;  /* 0x000000ffff047224 */ /* 0x000fe200078e0a04 */
[C---:B------:R-:W-:Y:S01]  /*1940*/  LOP3.LUT R251, R0.reuse, 0x62, RZ, 0xfc, !PT ;  /* 0x0000006200fb7812 */ /* 0x040fe200078efcff */
[----:B------:R-:W-:Y:S01]  /*1950*/  IMAD.MOV.U32 R18, RZ, RZ, R5 ;  /* 0x000000ffff127224 */ /* 0x000fe200078e0005 */
[----:B------:R-:W-:Y:S01]  /*1960*/  LOP3.LUT R250, R0, 0x64, RZ, 0xfc, !PT ;  /* 0x0000006400fa7812 */ /* 0x000fe200078efcff */
[----:B------:R-:W-:Y:S01]  /*1970*/  IMAD R33, R2, R4, R33 ;  /* 0x0000000402217224 */ /* 0x000fe200078e0221 */
[----:B------:R-:W-:Y:S01]  /*1980*/  IADD3 R4, R226, 0xa, RZ ;  /* 0x0000000ae2047810 */ /* 0x000fe20007ffe0ff */
[--C-:B------:R-:W-:Y:S01]  /*1990*/  @!P5 IMAD.IADD R29, R29, 0x1, -R2.reuse ;  /* 0x000000011d1dd824 */ /* 0x100fe200078e0a02 */
[----:B------:R0:W1:Y:S01]  /*19a0*/  F2I.FTZ.U32.TRUNC.NTZ R5, R3 ;  /* 0x0000000300057305 */ /* 0x000062000021f000 */
[----:B------:R-:W-:Y:S01]  /*19b0*/  @!P3 IMAD.IADD R35, R35, 0x1, -R2 ;  /* 0x000000012323b824 */ /* 0x000fe200078e0a02 */
[C---:B------:R-:W-:Y:S01]  /*19c0*/  ISETP.GT.U32.AND P5, PT, R2.reuse, R33, PT ;  /* 0x000000210200720c */ /* 0x040fe20003fa4070 */
[----:B------:R-:W-:Y:S01]  /*19d0*/  @!P2 IMAD.MOV R18, RZ, RZ, -R18 ;  /* 0x000000ffff12a224 */ /* 0x000fe200078e0a12 */
[----:B------:R-:W-:Y:S01]  /*19e0*/  IABS R22, R4 ;  /* 0x0000000400167213 */ /* 0x000fe20000000000 */
[----:B------:R-:W-:Y:S01]  /*19f0*/  @!P1 IMAD.IADD R31, R31, 0x1, -R2 ;  /* 0x000000011f1f9824 */ /* 0x000fe200078e0a02 */
[----:B------:R-:W-:Y:S01]  /*1a00*/  ISETP.GT.U32.AND P3, PT, R2, R35, PT ;  /* 0x000000230200720c */ /* 0x000fe20003f64070 */
[----:B------:R-:W-:Y:S01]  /*1a10*/  @!P6 IMAD.MOV R29, RZ, RZ, -R29 ;  /* 0x000000ffff1de224 */ /* 0x000fe200078e0a1d */
[----:B------:R-:W-:Y:S01]  /*1a20*/  ISETP.GE.AND P2, PT, R26, RZ, PT ;  /* 0x000000ff1a00720c */ /* 0x000fe20003f46270 */
[----:B0-----:R-:W-:Y:S01]  /*1a30*/  IMAD.HI.U32 R3, R7, R22, RZ ;  /* 0x0000001607037227 */ /* 0x001fe200078e00ff */
[----:B------:R-:W-:-:S02]  /*1a40*/  IADD3 R26, R226, 0x9, RZ ;  /* 0x00000009e21a7810 */ /* 0x000fc40007ffe0ff */
[----:B------:R-:W-:Y:S01]  /*1a50*/  ISETP.GT.U32.AND P1, PT, R2, R31, PT ;  /* 0x0000001f0200720c */ /* 0x000fe20003f24070 */
[----:B------:R-:W-:Y:S01]  /*1a60*/  IMAD.MOV R3, RZ, RZ, -R3 ;  /* 0x000000ffff037224 */ /* 0x000fe200078e0a03 */
[----:B------:R-:W-:Y:S01]  /*1a70*/  IABS R24, R26 ;  /* 0x0000001a00187213 */ /* 0x000fe20000000000 */
[----:B------:R-:W-:Y:S01]  /*1a80*/  @!P5 IMAD.IADD R33, R33, 0x1, -R2 ;  /* 0x000000012121d824 */ /* 0x000fe200078e0a02 */
[----:B------:R-:W-:Y:S01]  /*1a90*/  ISETP.GE.AND P5, PT, R4, RZ, PT ;  /* 0x000000ff0400720c */ /* 0x000fe20003fa6270 */
[C---:B------:R-:W-:Y:S02]  /*1aa0*/  IMAD R3, R2.reuse, R3, R22 ;  /* 0x0000000302037224 */ /* 0x040fe400078e0216 */
[----:B------:R-:W-:Y:S01]  /*1ab0*/  IMAD.HI.U32 R4, R7, R24, RZ ;  /* 0x0000001807047227 */ /* 0x000fe200078e00ff */
[----:B------:R-:W-:-:S03]  /*1ac0*/  ISETP.GT.U32.AND P6, PT, R2, R33, PT ;  /* 0x000000210200720c */ /* 0x000fc60003fc4070 */
[----:B------:R-:W-:Y:S01]  /*1ad0*/  @!P3 IMAD.IADD R35, R35, 0x1, -R2 ;  /* 0x000000012323b824 */ /* 0x000fe200078e0a02 */
[----:B------:R-:W-:Y:S01]  /*1ae0*/  ISETP.GT.U32.AND P3, PT, R2, R3, PT ;  /* 0x000000030200720c */ /* 0x000fe20003f64070 */
[----:B-1----:R-:W-:Y:S02]  /*1af0*/  IMAD.MOV R37, RZ, RZ, -R5 ;  /* 0x000000ffff257224 */ /* 0x002fe400078e0a05 */
[----:B------:R-:W-:Y:S02]  /*1b00*/  IMAD.MOV R39, RZ, RZ, -R4 ;  /* 0x000000ffff277224 */ /* 0x000fe400078e0a04 */
[----:B------:R-:W-:Y:S01]  /*1b10*/  @!P0 IMAD.MOV R25, RZ, RZ, -R25 ;  /* 0x000000ffff198224 */ /* 0x000fe200078e0a19 */
[----:B------:R-:W-:Y:S01]  /*1b20*/  ISETP.GE.AND P0, PT, R20, RZ, PT ;  /* 0x000000ff1400720c */ /* 0x000fe20003f06270 */
[----:B------:R-:W-:Y:S01]  /*1b30*/  IMAD R37, R37, R30, RZ ;  /* 0x0000001e25257224 */ /* 0x000fe200078e02ff */
[----:B------:R-:W-:Y:S01]  /*1b40*/  IADD3 R20, R226, 0x8, RZ ;  /* 0x00000008e2147810 */ /* 0x000fe20007ffe0ff */
[----:B------:R-:W-:-:S02]  /*1b50*/  IMAD.MOV.U32 R4, RZ, RZ, RZ ;  /* 0x000000ffff047224 */ /* 0x000fc400078e00ff */
[----:B------:R-:W-:Y:S01]  /*1b60*/  @!P1 IMAD.IADD R31, R31, 0x1, -R2 ;  /* 0x000000011f1f9824 */ /* 0x000fe200078e0a02 */
[----:B------:R-:W-:Y:S01]  /*1b70*/  ISETP.GE.AND P1, PT, R26, RZ, PT ;  /* 0x000000ff1a00720c */ /* 0x000fe20003f26270 */
[----:B------:R-:W-:Y:S01]  /*1b80*/  IMAD.HI.U32 R4, R5, R37, R4 ;  /* 0x0000002505047227 */ /* 0x000fe200078e0004 */
[----:B------:R-:W-:-:S03]  /*1b90*/  IABS R26, R20 ;  /* 0x00000014001a7213 */ /* 0x000fc60000000000 */
[----:B------:R-:W-:Y:S01]  /*1ba0*/  IMAD R5, R2, R39, R24 ;  /* 0x0000002702057224 */ /* 0x000fe200078e0218 */
[----:B------:R-:W-:Y:S01]  /*1bb0*/  IABS R39, R32 ;  /* 0x0000002000277213 */ /* 0x000fe20000000000 */
[--C-:B------:R-:W-:Y:S01]  /*1bc0*/  @!P6 IMAD.IADD R33, R33, 0x1, -R2.reuse ;  /* 0x000000012121e824 */ /* 0x100fe200078e0a02 */
[----:B------:R-:W-:Y:S01]  /*1bd0*/  ISETP.GE.AND P6, PT, R20, RZ, PT ;  /* 0x000000ff1400720c */ /* 0x000fe20003fc6270 */
[----:B------:R-:W-:Y:S01]  /*1be0*/  @!P3 IMAD.IADD R3, R3, 0x1, -R2 ;  /* 0x000000010303b824 */ /* 0x000fe200078e0a02 */
[----:B------:R-:W-:Y:S01]  /*1bf0*/  ISETP.GT.U32.AND P3, PT, R2, R5, PT ;  /* 0x000000050200720c */ /* 0x000fe20003f64070 */
[----:B------:R-:W-:-:S04]  /*1c00*/  IMAD.HI.U32 R20, R7, R26, RZ ;  /* 0x0000001a07147227 */ /* 0x000fc800078e00ff */
[----:B------:R-:W-:Y:S02]  /*1c10*/  IMAD.MOV R41, RZ, RZ, -R20 ;  /* 0x000000ffff297224 */ /* 0x000fe400078e0a14 */
[----:B------:R-:W-:-:S04]  /*1c20*/  IMAD.HI.U32 R20, R7, R39, RZ ;  /* 0x0000002707147227 */ /* 0x000fc800078e00ff */
[C---:B------:R-:W-:Y:S01]  /*1c30*/  IMAD R37, R2.reuse, R41, R26 ;  /* 0x0000002902257224 */ /* 0x040fe200078e021a */
[----:B------:R-:W-:Y:S01]  /*1c40*/  IABS R41, R34 ;  /* 0x0000002200297213 */ /* 0x000fe20000000000 */
[----:B------:R-:W-:Y:S02]  /*1c50*/  @!P3 IMAD.IADD R5, R5, 0x1, -R2 ;  /* 0x000000010505b824 */ /* 0x000fe400078e0a02 */
[----:B------:R-:W-:Y:S01]  /*1c60*/  IMAD.MOV R20, RZ, RZ, -R20 ;  /* 0x000000ffff147224 */ /* 0x000fe200078e0a14 */
[C---:B------:R-:W-:Y:S01]  /*1c70*/  ISETP.GT.U32.AND P3, PT, R2.reuse, R37, PT ;  /* 0x000000250200720c */ /* 0x040fe20003f64070 */
[----:B------:R-:W-:Y:S01]  /*1c80*/  @!P2 IMAD.MOV R31, RZ, RZ, -R31 ;  /* 0x000000ffff1fa224 */ /* 0x000fe200078e0a1f */
[C---:B------:R-:W-:Y:S01]  /*1c90*/  ISETP.GT.U32.AND P2, PT, R2.reuse, R3, PT ;  /* 0x000000030200720c */ /* 0x040fe20003f44070 */
[----:B------:R-:W-:Y:S02]  /*1ca0*/  IMAD R39, R2, R20, R39 ;  /* 0x0000001402277224 */ /* 0x000fe400078e0227 */
[----:B------:R-:W-:-:S04]  /*1cb0*/  IMAD.HI.U32 R22, R7, R41, RZ ;  /* 0x0000002907167227 */ /* 0x000fc800078e00ff */
[----:B------:R-:W-:-:S04]  /*1cc0*/  IMAD.HI.U32 R26, R7, R45, RZ ;  /* 0x0000002d071a7227 */ /* 0x000fc800078e00ff */
[----:B------:R-:W-:Y:S02]  /*1cd0*/  @!P3 IMAD.IADD R37, R37, 0x1, -R2 ;  /* 0x000000012525b824 */ /* 0x000fe400078e0a02 */
[----:B------:R-:W-:Y:S01]  /*1ce0*/  @!P0 IMAD.MOV R33, RZ, RZ, -R33 ;  /* 0x000000ffff218224 */ /* 0x000fe200078e0a21 */
[C---:B------:R-:W-:Y:S01]  /*1cf0*/  ISETP.GT.U32.AND P0, PT, R2.reuse, R5, PT ;  /* 0x000000050200720c */ /* 0x040fe20003f04070 */
[----:B------:R-:W-:Y:S01]  /*1d00*/  @!P4 IMAD.MOV R35, RZ, RZ, -R35 ;  /* 0x000000ffff23c224 */ /* 0x000fe200078e0a23 */
[C---:B------:R-:W-:Y:S01]  /*1d10*/  ISETP.GT.U32.AND P3, PT, R2.reuse, R37, PT ;  /* 0x000000250200720c */ /* 0x040fe20003f64070 */
[----:B------:R-:W-:Y:S01]  /*1d20*/  IMAD.HI.U32 R24, R7, R43, RZ ;  /* 0x0000002b07187227 */ /* 0x000fe200078e00ff */
[----:B------:R-:W-:-:S03]  /*1d30*/  ISETP.GT.U32.AND P4, PT, R2, R39, PT ;  /* 0x000000270200720c */ /* 0x000fc60003f84070 */
[----:B------:R-:W-:Y:S02]  /*1d40*/  IMAD.MOV R22, RZ, RZ, -R22 ;  /* 0x000000ffff167224 */ /* 0x000fe400078e0a16 */
[----:B------:R-:W-:Y:S02]  /*1d50*/  IMAD.MOV R26, RZ, RZ, -R26 ;  /* 0x000000ffff1a7224 */ /* 0x000fe400078e0a1a */
[----:B------:R-:W-:Y:S02]  /*1d60*/  IMAD.MOV R24, RZ, RZ, -R24 ;  /* 0x000000ffff187224 */ /* 0x000fe400078e0a18 */
[C---:B------:R-:W-:Y:S02]  /*1d70*/  IMAD R41, R2.reuse, R22, R41 ;  /* 0x0000001602297224 */ /* 0x040fe400078e0229 */
[----:B------:R-:W-:Y:S01]  /*1d80*/  IMAD R45, R2, R26, R45 ;  /* 0x0000001a022d7224 */ /* 0x000fe200078e022d */
[----:B------:R-:W-:Y:S01]  /*1d90*/  IADD3 R26, R226, 0x2, RZ ;  /* 0x00000002e21a7810 */ /* 0x000fe20007ffe0ff */
[----:B------:R-:W-:-:S02]  /*1da0*/  IMAD R43, R2, R24, R43 ;  /* 0x00000018022b7224 */ /* 0x000fc400078e022b */
[C---:B------:R-:W-:Y:S01]  /*1db0*/  IMAD R47, R2.reuse, R28, R47 ;  /* 0x0000001c022f7224 */ /* 0x040fe200078e022f */
[----:B------:R-:W-:Y:S01]  /*1dc0*/  IABS R49, R26 ;  /* 0x0000001a00317213 */ /* 0x000fe20000000000 */
[--C-:B------:R-:W-:Y:S01]  /*1dd0*/  @!P2 IMAD.IADD R3, R3, 0x1, -R2.reuse ;  /* 0x000000010303a824 */ /* 0x100fe200078e0a02 */
[C---:B------:R-:W-:Y:S01]  /*1de0*/  ISETP.GT.U32.AND P2, PT, R2.reuse, R41, PT ;  /* 0x000000290200720c */ /* 0x040fe20003f44070 */
[--C-:B------:R-:W-:Y:S01]  /*1df0*/  @!P3 IMAD.IADD R37, R37, 0x1, -R2.reuse ;  /* 0x000000012525b824 */ /* 0x100fe200078e0a02 */
[C---:B------:R-:W-:Y:S01]  /*1e00*/  ISETP.GT.U32.AND P3, PT, R2.reuse, R45, PT ;  /* 0x0000002d0200720c */ /* 0x040fe20003f64070 */
[--C-:B------:R-:W-:Y:S01]  /*1e10*/  @!P0 IMAD.IADD R5, R5, 0x1, -R2.reuse ;  /* 0x0000000105058824 */ /* 0x100fe200078e0a02 */
[C---:B------:R-:W-:Y:S01]  /*1e20*/  ISETP.GT.U32.AND P0, PT, R2.reuse, R43, PT ;  /* 0x0000002b0200720c */ /* 0x040fe20003f04070 */
[----:B------:R-:W-:Y:S01]  /*1e30*/  @!P4 IMAD.IADD R39, R39, 0x1, -R2 ;  /* 0x000000012727c824 */ /* 0x000fe200078e0a02 */
[----:B------:R-:W-:Y:S01]  /*1e40*/  ISETP.GT.U32.AND P4, PT, R2, R47, PT ;  /* 0x0000002f0200720c */ /* 0x000fe20003f84070 */
[----:B------:R-:W-:Y:S01]  /*1e50*/  IMAD.HI.U32 R20, R7, R49, RZ ;  /* 0x0000003107147227 */ /* 0x000fe200078e00ff */
[----:B------:R-:W-:-:S03]  /*1e60*/  IADD3 R28, R226, 0x1, RZ ;  /* 0x00000001e21c7810 */ /* 0x000fc60007ffe0ff */
[----:B------:R-:W-:Y:S01]  /*1e70*/  IMAD.MOV R22, RZ, RZ, -R20 ;  /* 0x000000ffff167224 */ /* 0x000fe200078e0a14 */
[----:B------:R-:W-:Y:S01]  /*1e80*/  IABS R24, R28 ;  /* 0x0000001c00187213 */ /* 0x000fe20000000000 */
[--C-:B------:R-:W-:Y:S01]  /*1e90*/  @!P2 IMAD.IADD R41, R41, 0x1, -R2.reuse ;  /* 0x000000012929a824 */ /* 0x100fe200078e0a02 */
[C---:B------:R-:W-:Y:S01]  /*1ea0*/  ISETP.GT.U32.AND P2, PT, R2.reuse, R39, PT ;  /* 0x000000270200720c */ /* 0x040fe20003f44070 */
[--C-:B------:R-:W-:Y:S02]  /*1eb0*/  @!P3 IMAD.IADD R45, R45, 0x1, -R2.reuse ;  /* 0x000000012d2db824 */ /* 0x100fe400078e0a02 */
[--C-:B------:R-:W-:Y:S01]  /*1ec0*/  @!P0 IMAD.IADD R43, R43, 0x1, -R2.reuse ;  /* 0x000000012b2b8824 */ /* 0x100fe200078e0a02 */
[C---:B------:R-:W-:Y:S01]  /*1ed0*/  ISETP.GT.U32.AND P0, PT, R2.reuse, R41, PT ;  /* 0x000000290200720c */ /* 0x040fe20003f04070 */
[----:B------:R-:W-:Y:S01]  /*1ee0*/  @!P4 IMAD.IADD R47, R47, 0x1, -R2 ;  /* 0x000000012f2fc824 */ /* 0x000fe200078e0a02 */
[C---:B------:R-:W-:Y:S01]  /*1ef0*/  ISETP.GT.U32.AND P4, PT, R2.reuse, R45, PT ;  /* 0x0000002d0200720c */ /* 0x040fe20003f84070 */
[C---:B------:R-:W-:Y:S01]  /*1f00*/  IMAD R49, R2.reuse, R22, R49 ;  /* 0x0000001602317224 */ /* 0x040fe200078e0231 */
[----:B------:R-:W-:Y:S01]  /*1f10*/  ISETP.GT.U32.AND P3, PT, R2, R43, PT ;  /* 0x0000002b0200720c */ /* 0x000fe20003f64070 */
[----:B------:R-:W-:-:S04]  /*1f20*/  IMAD.HI.U32 R20, R7, R24, RZ ;  /* 0x0000001807147227 */ /* 0x000fc800078e00ff */
[----:B------:R-:W-:-:S04]  /*1f30*/  IMAD.HI.U32 R22, R7, R51, RZ ;  /* 0x0000003307167227 */ /* 0x000fc800078e00ff */
[----:B------:R-:W-:Y:S02]  /*1f40*/  IMAD.MOV R7, RZ, RZ, -R20 ;  /* 0x000000ffff077224 */ /* 0x000fe400078e0a14 */
[----:B------:R-:W-:Y:S02]  /*1f50*/  IMAD.MOV R22, RZ, RZ, -R22 ;  /* 0x000000ffff167224 */ /* 0x000fe400078e0a16 */
[C---:B------:R-:W-:Y:S02]  /*1f60*/  IMAD R7, R2.reuse, R7, R24 ;  /* 0x0000000702077224 */ /* 0x040fe400078e0218 */
[C---:B------:R-:W-:Y:S02]  /*1f70*/  IMAD R51, R2.reuse, R22, R51 ;  /* 0x0000001602337224 */ /* 0x040fe400078e0233 */
[--C-:B------:R-:W-:Y:S01]  /*1f80*/  @!P2 IMAD.IADD R39, R39, 0x1, -R2.reuse ;  /* 0x000000012727a824 */ /* 0x100fe200078e0a02 */
[C---:B------:R-:W-:Y:S01]  /*1f90*/  ISETP.GT.U32.AND P2, PT, R2.reuse, R49, PT ;  /* 0x000000310200720c */ /* 0x040fe20003f44070 */
[--C-:B------:R-:W-:Y:S01]  /*1fa0*/  @!P0 IMAD.IADD R41, R41, 0x1, -R2.reuse ;  /* 0x0000000129298824 */ /* 0x100fe200078e0a02 */
[C---:B------:R-:W-:Y:S01]  /*1fb0*/  ISETP.GT.U32.AND P0, PT, R2.reuse, R7, PT ;  /* 0x000000070200720c */ /* 0x040fe20003f04070 */
[----:B------:R-:W-:Y:S01]  /*1fc0*/  @!P4 IMAD.IADD R45, R45, 0x1, -R2 ;  /* 0x000000012d2dc824 */ /* 0x000fe200078e0a02 */
[----:B------:R-:W-:Y:S01]  /*1fd0*/  ISETP.GT.U32.AND P4, PT, R2, R51, PT ;  /* 0x000000330200720c */ /* 0x000fe20003f84070 */
[----:B------:R-:W-:-:S04]  /*1fe0*/  IMAD.HI.U32 R4, R4, R97, RZ ;  /* 0x0000006104047227 */ /* 0x000fc800078e00ff */
[----:B------:R-:W-:Y:S02]  /*1ff0*/  IMAD.MOV R4, RZ, RZ, -R4 ;  /* 0x000000ffff047224 */ /* 0x000fe400078e0a04 */
[----:B------:R-:W-:Y:S01]  /*2000*/  IMAD.MOV.U32 R20, RZ, RZ, R3 ;  /* 0x000000ffff147224 */ /* 0x000fe200078e0003 */
[----:B------:R-:W-:Y:S01]  /*2010*/  LOP3.LUT R3, R42, 0x7, RZ, 0xc0, !PT ;  /* 0x000000072a037812 */ /* 0x000fe200078ec0ff */
[----:B------:R-:W-:Y:S02]  /*2020*/  IMAD R97, R30, R4, R97 ;  /* 0x000000041e617224 */ /* 0x000fe400078e0261 */
[----:B------:R-:W-:Y:S02]  /*2030*/  IMAD.MOV.U32 R4, RZ, RZ, R5 ;  /* 0x000000ffff047224 */ /* 0x000fe400078e0005 */
[----:B------:R-:W-:Y:S02]  /*2040*/  IMAD.SHL.U32 R5, R42, 0x8, RZ ;  /* 0x000000082a057824 */ /* 0x000fe400078e00ff */
[--C-:B------:R-:W-:Y:S01]  /*2050*/  @!P2 IMAD.IADD R49, R49, 0x1, -R2.reuse ;  /* 0x000000013131a824 */ /* 0x100fe200078e0a02 */
[----:B------:R-:W-:Y:S01]  /*2060*/  ISETP.GE.AND P2, PT, R36, RZ, PT ;  /* 0x000000ff2400720c */ /* 0x000fe20003f46270 */
[----:B------:R-:W-:Y:S01]  /*2070*/  @!P0 IMAD.IADD R7, R7, 0x1, -R2 ;  /* 0x0000000107078824 */ /* 0x000fe200078e0a02 */
[----:B------:R-:W-:Y:S01]  /*2080*/  LOP3.LUT R22, R5, 0x30, RZ, 0xc0, !PT ;  /* 0x0000003005167812 */ /* 0x000fe200078ec0ff */
[----:B------:R-:W-:Y:S01]  /*2090*/  @!P1 IMAD.MOV R4, RZ, RZ, -R4 ;  /* 0x000000ffff049224 */ /* 0x000fe200078e0a04 */
[----:B------:R-:W-:Y:S01]  /*20a0*/  ISETP.GT.U32.AND P1, PT, R30, R97, PT ;  /* 0x000000611e00720c */ /* 0x000fe20003f24070 */
[----:B------:R-:W-:Y:S01]  /*20b0*/  @!P4 IMAD.IADD R51, R51, 0x1, -R2 ;  /* 0x000000013333c824 */ /* 0x000fe200078e0a02 */
[C---:B------:R-:W-:Y:S01]  /*20c0*/  ISETP.GT.U32.AND P0, PT, R2.reuse, R49, PT ;  /* 0x000000310200720c */ /* 0x040fe20003f04070 */
[----:B------:R-:W-:Y:S01]  /*20d0*/  @!P5 IMAD.MOV R20, RZ, RZ, -R20 ;  /* 0x000000ffff14d224 */ /* 0x000fe200078e0a14 */
[----:B------:R-:W-:Y:S01]  /*20e0*/  ISETP.GT.U32.AND P5, PT, R2, R47, PT ;  /* 0x0000002f0200720c */ /* 0x000fe20003fa4070 */
[----:B------:R-:W-:Y:S01]  /*20f0*/  @!P3 IMAD.IADD R43, R43, 0x1, -R2 ;  /* 0x000000012b2bb824 */ /* 0x000fe200078e0a02 */
[----:B------:R-:W-:Y:S01]  /*2100*/  ISETP.GE.AND P3, PT, R32, RZ, PT ;  /* 0x000000ff2000720c */ /* 0x000fe20003f66270 */
[----:B------:R-:W-:Y:S01]  /*2110*/  @!P6 IMAD.MOV R37, RZ, RZ, -R37 ;  /* 0x000000ffff25e224 */ /* 0x000fe200078e0a25 */
[C---:B------:R-:W-:Y:S01]  /*2120*/  ISETP.GT.U32.AND P4, PT, R2.reuse, R7, PT ;  /* 0x000000070200720c */ /* 0x040fe20003f84070 */
[C---:B------:R-:W-:Y:S01]  /*2130*/  IMAD R22, R3.reuse, 0x40, R22 ;  /* 0x0000004003167824 */ /* 0x040fe200078e0216 */
[----:B------:R-:W-:Y:S01]  /*2140*/  ISETP.GT.U32.AND P6, PT, R2, R51, PT ;  /* 0x000000330200720c */ /* 0x000fe20003fc4070 */
[----:B------:R-:W-:-:S02]  /*2150*/  IMAD R24, R3, 0x110, RZ ;  /* 0x0000011003187824 */ /* 0x000fc400078e02ff */
[----:B------:R-:W-:Y:S02]  /*2160*/  IMAD.SHL.U32 R3, R42, 0x2, RZ ;  /* 0x000000022a037824 */ /* 0x000fe400078e00ff */
[----:B------:R-:W-:Y:S02]  /*2170*/  @!P1 IMAD.IADD R97, R97, 0x1, -R30 ;  /* 0x0000000161619824 */ /* 0x000fe400078e0a1e */
[--C-:B------:R-:W-:Y:S01]  /*2180*/  @!P5 IMAD.IADD R47, R47, 0x1, -R2.reuse ;  /* 0x000000012f2fd824 */ /* 0x100fe200078e0a02 */
[----:B------:R-:W-:Y:S01]  /*2190*/  LOP3.LUT R24, R24, 0x30, R3, 0x78, !PT ;  /* 0x0000003018187812 */ /* 0x000fe200078e7803 */
[----:B------:R-:W-:Y:S01]  /*21a0*/  @!P3 IMAD.MOV R39, RZ, RZ, -R39 ;  /* 0x000000ffff27b224 */ /* 0x000fe200078e0a27 */
[----:B------:R-:W-:Y:S01]  /*21b0*/  LOP3.LUT R22, R22, 0x10, R3, 0x78, !PT ;  /* 0x0000001016167812 */ /* 0x000fe200078e7803 */
[----:B------:R-:W-:Y:S01]  /*21c0*/  IMAD.SHL.U32 R3, R42, 0x20, RZ ;  /* 0x000000202a037824 */ /* 0x000fe200078e00ff */
[----:B------:R-:W-:Y:S01]  /*21d0*/  ISETP.GE.AND P5, PT, R34, RZ, PT ;  /* 0x000000ff2200720c */ /* 0x000fe20003fa6270 */
[--C-:B------:R-:W-:Y:S01]  /*21e0*/  @!P0 IMAD.IADD R49, R49, 0x1, -R2.reuse ;  /* 0x0000000131318824 */ /* 0x100fe200078e0a02 */
[----:B------:R-:W-:Y:S01]  /*21f0*/  ISETP.GE.AND P3, PT, R38, RZ, PT ;  /* 0x000000ff2600720c */ /* 0x000fe20003f66270 */
[--C-:B------:R-:W-:Y:S01]  /*2200*/  @!P4 IMAD.IADD R7, R7, 0x1, -R2.reuse ;  /* 0x000000010707c824 */ /* 0x100fe200078e0a02 */
[----:B------:R-:W-:Y:S01]  /*2210*/  ISETP.GE.AND P0, PT, R40, RZ, PT ;  /* 0x000000ff2800720c */ /* 0x000fe20003f06270 */
[----:B------:R-:W-:Y:S01]  /*2220*/  @!P6 IMAD.IADD R51, R51, 0x1, -R2 ;  /* 0x000000013333e824 */ /* 0x000fe200078e0a02 */
[----:B------:R-:W-:Y:S01]  /*2230*/  ISETP.GT.U32.AND P1, PT, R30, R97, PT ;  /* 0x000000611e00720c */ /* 0x000fe20003f24070 */
[----:B------:R-:W-:Y:S01]  /*2240*/  @!P2 IMAD.MOV R43, RZ, RZ, -R43 ;  /* 0x000000ffff2ba224 */ /* 0x000fe200078e0a2b */
[----:B------:R-:W-:Y:S01]  /*2250*/  ISETP.GE.AND P4, PT, R26, RZ, PT ;  /* 0x000000ff1a00720c */ /* 0x000fe20003f86270 */
[----:B------:R-:W-:Y:S01]  /*2260*/  IMAD.SHL.U32 R5, R44, 0x40, RZ ;  /* 0x000000402c057824 */ /* 0x000fe200078e00ff */
[----:B------:R-:W-:Y:S01]  /*2270*/  ISETP.GE.AND P6, PT, R28, RZ, PT ;  /* 0x000000ff1c00720c */ /* 0x000fe20003fc6270 */
[----:B------:R-:W-:Y:S01]  /*2280*/  IMAD.WIDE R94, R94, 0x2, RZ ;  /* 0x000000025e5e7825 */ /* 0x000fe200078e02ff */
[----:B------:R-:W-:-:S02]  /*2290*/  LOP3.LUT R3, R22, 0x200, R3, 0xf8, !PT ;  /* 0x0000020016037812 */ /* 0x000fc400078ef803 */
[----:B------:R-:W-:Y:S01]  /*22a0*/  ISETP.GE.AND P2, PT, R226, RZ, PT ;  /* 0x000000ffe200720c */ /* 0x000fe20003f46270 */
[----:B------:R-:W-:Y:S01]  /*22b0*/  @!P5 IMAD.MOV R41, RZ, RZ, -R41 ;  /* 0x000000ffff29d224 */ /* 0x000fe200078e0a29 */
[----:B------:R-:W-:Y:S01]  /*22c0*/  LOP3.LUT R22, R188, 0x40, RZ, 0xfc, !PT ;  /* 0x00000040bc167812 */ /* 0x000fe200078efcff */
[----:B------:R-:W-:Y:S01]  /*22d0*/  @!P3 IMAD.MOV R45, RZ, RZ, -R45 ;  /* 0x000000ffff2db224 */ /* 0x000fe200078e0a2d */
[----:B------:R-:W-:Y:S01]  /*22e0*/  SHF.R.S32.HI R2, RZ, 0x1f, R227 ;  /* 0x0000001fff027819 */ /* 0x000fe200000114e3 */
[----:B------:R-:W-:Y:S01]  /*22f0*/  @!P1 IMAD.IADD R97, R97, 0x1, -R30 ;  /* 0x0000000161619824 */ /* 0x000fe200078e0a1e */
[----:B------:R-:W-:Y:S01]  /*2300*/  ISETP.NE.AND P1, PT, RZ, c[0x0][0x17c], PT ;  /* 0x00005f00ff007a0c */ /* 0x000fe20003f25270 */
[----:B------:R-:W-:Y:S01]  /*2310*/  IMAD R48, R22, c[0x0][0x18c], RZ ;  /* 0x0000630016307a24 */ /* 0x000fe200078e02ff */
[----:B------:R-:W-:Y:S01]  /*2320*/  LEA.HI R227, R2, R227, RZ, 0x7 ;  /* 0x000000e302e37211 */ /* 0x000fe200078f38ff */
[----:B------:R-:W-:Y:S01]  /*2330*/  IMAD.MOV.U32 R22, RZ, RZ, R7 ;  /* 0x000000ffff167224 */ /* 0x000fe200078e0007 */
[----:B------:R-:W-:Y:S01]  /*2340*/  LOP3.LUT R2, R24, R5, RZ, 0xfc, !PT ;  /* 0x0000000518027212 */ /* 0x000fe200078efcff */
[----:B------:R-:W-:Y:S01]  /*2350*/  @!P0 IMAD.MOV R47, RZ, RZ, -R47 ;  /* 0x000000ffff2f8224 */ /* 0x000fe200078e0a2f */
[----:B------:R-:W-:Y:S01]  /*2360*/  LOP3.LUT R5, RZ, c[0x0][0x17c], RZ, 0x33, !PT ;  /* 0x00005f00ff057a12 */ /* 0x000fe200078e33ff */
[----:B------:R-:W-:Y:S01]  /*2370*/  @!P4 IMAD.MOV R49, RZ, RZ, -R49 ;  /* 0x000000ffff31c224 */ /* 0x000fe200078e0a31 */
[----:B------:R-:W-:Y:S01]  /*2380*/  ISETP.NE.AND P0, PT, RZ, c[0x0][0x178], PT ;  /* 0x00005e00ff007a0c */ /* 0x000fe20003f05270 */
[----:B------:R-:W-:Y:S01]  /*2390*/  @!P6 IMAD.MOV R22, RZ, RZ, -R22 ;  /* 0x000000ffff16e224 */ /* 0x000fe200078e0a16 */
[C---:B------:R-:W-:Y:S01]  /*23a0*/  SEL R6, R5.reuse, R6, !P1 ;  /* 0x0000000605067207 */ /* 0x040fe20004800000 */
[----:B------:R-:W-:Y:S01]  /*23b0*/  @!P2 IMAD.MOV R51, RZ, RZ, -R51 ;  /* 0x000000ffff33a224 */ /* 0x000fe200078e0a33 */
[C---:B------:R-:W-:Y:S01]  /*23c0*/  SEL R9, R5.reuse, R9, !P1 ;  /* 0x0000000905097207 */ /* 0x040fe20004800000 */
[----:B------:R-:W-:Y:S01]  /*23d0*/  IMAD R189, R238, c[0x0][0x188], RZ ;  /* 0x00006200eebd7a24 */ /* 0x000fe200078e02ff */
[C---:B------:R-:W-:Y:S01]  /*23e0*/  SEL R8, R5.reuse, R8, !P1 ;  /* 0x0000000805087207 */ /* 0x040fe20004800000 */
[----:B------:R-:W-:Y:S01]  /*23f0*/  IMAD R223, R6, c[0x0][0x190], RZ ;  /* 0x0000640006df7a24 */ /* 0x000fe200078e02ff */
[----:B------:R-:W-:Y:S01]  /*2400*/  SEL R11, R5, R11, !P1 ;  /* 0x0000000b050b7207 */ /* 0x000fe20004800000 */
[----:B------:R-:W-:Y:S01]  /*2410*/  IMAD R219, R9, c[0x0][0x190], RZ ;  /* 0x0000640009db7a24 */ /* 0x000fe200078e02ff */
[C---:B------:R-:W-:Y:S01]  /*2420*/  SEL R10, R5.reuse, R10, !P1 ;  /* 0x0000000a050a7207 */ /* 0x040fe20004800000 */
[----:B------:R-:W-:Y:S01]  /*2430*/  IMAD R173, R8, c[0x0][0x190], RZ ;  /* 0x0000640008ad7a24 */ /* 0x000fe200078e02ff */
[----:B------:R-:W-:Y:S01]  /*2440*/  SEL R12, R5, R12, !P1 ;  /* 0x0000000c050c7207 */ /* 0x000fe20004800000 */
[----:B------:R-:W-:Y:S01]  /*2450*/  IMAD R169, R11, c[0x0][0x190], RZ ;  /* 0x000064000ba97a24 */ /* 0x000fe200078e02ff */
[C---:B------:R-:W-:Y:S01]  /*2460*/  SEL R13, R5.reuse, R13, !P1 ;  /* 0x0000000d050d7207 */ /* 0x040fe20004800000 */
[----:B------:R-:W-:Y:S01]  /*2470*/  IMAD R165, R10, c[0x0][0x190], RZ ;  /* 0x000064000aa57a24 */ /* 0x000fe200078e02ff */
[C---:B------:R-:W-:Y:S01]  /*2480*/  SEL R15, R5.reuse, R15, !P1 ;  /* 0x0000000f050f7207 */ /* 0x040fe20004800000 */
[----:B------:R-:W-:Y:S01]  /*2490*/  IMAD R161, R12, c[0x0][0x190], RZ ;  /* 0x000064000ca17a24 */ /* 0x000fe200078e02ff */
[----:B------:R-:W-:Y:S01]  /*24a0*/  SEL R14, R5, R14, !P1 ;  /* 0x0000000e050e7207 */ /* 0x000fe20004800000 */
[----:B------:R-:W-:Y:S01]  /*24b0*/  IMAD R157, R13, c[0x0][0x190], RZ ;  /* 0x000064000d9d7a24 */ /* 0x000fe200078e02ff */
[----:B------:R-:W-:Y:S01]  /*24c0*/  SEL R17, R5, R17, !P1 ;  /* 0x0000001105117207 */ /* 0x000fe20004800000 */
        /* <DEDUP_REMOVED lines=40> */
[----:B------:R-:W-:Y:S01]  /*2750*/  IMAD.WIDE R48, R48, 0x2, RZ ;  /* 0x0000000230307825 */ /* 0x000fe200078e02ff */
[----:B------:R-:W-:-:S02]  /*2760*/  SEL R22, R5, R22, !P1 ;  /* 0x0000001605167207 */ /* 0x000fc40004800000 */
[----:B------:R-:W-:Y:S01]  /*2770*/  SEL R5, R5, R51, !P1 ;  /* 0x0000003305057207 */ /* 0x000fe20004800000 */
[----:B------:R-:W-:Y:S01]  /*2780*/  IMAD R51, R17, c[0x0][0x190], RZ ;  /* 0x0000640011337a24 */ /* 0x000fe200078e02ff */
[----:B------:R-:W-:Y:S01]  /*2790*/  ISETP.GE.AND P1, PT, R236, RZ, PT ;  /* 0x000000ffec00720c */ /* 0x000fe20003f26270 */
[----:B------:R-:W-:Y:S01]  /*27a0*/  IMAD R87, R45, c[0x0][0x190], RZ ;  /* 0x000064002d577a24 */ /* 0x000fe200078e02ff */
[----:B------:R-:W-:Y:S01]  /*27b0*/  SHF.R.S32.HI R227, RZ, 0x7, R227 ;  /* 0x00000007ffe37819 */ /* 0x000fe200000114e3 */
[----:B------:R-:W-:Y:S01]  /*27c0*/  IMAD R89, R47, c[0x0][0x190], RZ ;  /* 0x000064002f597a24 */ /* 0x000fe200078e02ff */
[----:B------:R-:W-:Y:S01]  /*27d0*/  LOP3.LUT R231, R3, 0x20, RZ, 0x3c, !PT ;  /* 0x0000002003e77812 */ /* 0x000fe200078e3cff */
[----:B------:R-:W-:Y:S02]  /*27e0*/  IMAD R91, R7, c[0x0][0x190], RZ ;  /* 0x00006400075b7a24 */ /* 0x000fe400078e02ff */
[----:B------:R-:W-:Y:S02]  /*27f0*/  IMAD R93, R22, c[0x0][0x190], RZ ;  /* 0x00006400165d7a24 */ /* 0x000fe400078e02ff */
[----:B------:R-:W-:-:S02]  /*2800*/  IMAD R5, R5, c[0x0][0x190], RZ ;  /* 0x0000640005057a24 */ /* 0x000fc400078e02ff */
[----:B------:R-:W-:-:S04]  /*2810*/  IMAD.WIDE R224, R223, 0x2, R48 ;  /* 0x00000002dfe07825 */ /* 0x000fc800078e0230 */
        /* <DEDUP_REMOVED lines=63> */
[----:B------:R-:W-:Y:S02]  /*2c10*/  IMAD R5, R237, c[0x0][0x188], RZ ;  /* 0x00006200ed057a24 */ /* 0x000fe400078e02ff */
[----:B------:R-:W-:Y:S02]  /*2c20*/  IMAD R5, R240, c[0x0][0x188], RZ ;  /* 0x00006200f0057a24 */ /* 0x000fe400078e02ff */
[----:B------:R-:W-:Y:S02]  /*2c30*/  IMAD R5, R243, c[0x0][0x188], RZ ;  /* 0x00006200f3057a24 */ /* 0x000fe400078e02ff */
[----:B------:R-:W-:Y:S02]  /*2c40*/  IMAD R5, R246, c[0x0][0x188], RZ ;  /* 0x00006200f6057a24 */ /* 0x000fe400078e02ff */
[----:B------:R-:W-:Y:S02]  /*2c50*/  IMAD R5, R249, c[0x0][0x188], RZ ;  /* 0x00006200f9057a24 */ /* 0x000fe400078e02ff */
[----:B------:R-:W-:-:S02]  /*2c60*/  IMAD R5, R252, c[0x0][0x188], RZ ;  /* 0x00006200fc057a24 */ /* 0x000fc400078e02ff */
[----:B------:R-:W-:Y:S02]  /*2c70*/  IMAD R5, R185, c[0x0][0x188], RZ ;  /* 0x00006200b9057a24 */ /* 0x000fe400078e02ff */
[----:B------:R-:W-:Y:S02]  /*2c80*/  IMAD R5, R182, c[0x0][0x188], RZ ;  /* 0x00006200b6057a24 */ /* 0x000fe400078e02ff */
[----:B------:R-:W-:Y:S02]  /*2c90*/  IMAD R5, R179, c[0x0][0x188], RZ ;  /* 0x00006200b3057a24 */ /* 0x000fe400078e02ff */
[----:B------:R-:W-:Y:S01]  /*2ca0*/  @!P1 IMAD.MOV R97, RZ, RZ, -R97 ;  /* 0x000000ffff619224 */ /* 0x000fe200078e0a61 */
[----:B------:R-:W-:Y:S01]  /*2cb0*/  @!P0 LOP3.LUT R97, RZ, c[0x0][0x178], RZ, 0x33, !PT ;  /* 0x00005e00ff618a12 */ /* 0x000fe200078e33ff */
[----:B------:R-:W-:Y:S02]  /*2cc0*/  IMAD R5, R176, c[0x0][0x188], RZ ;  /* 0x00006200b0057a24 */ /* 0x000fe400078e02ff */
[----:B------:R-:W-:-:S02]  /*2cd0*/  IMAD R5, R143, c[0x0][0x188], RZ ;  /* 0x000062008f057a24 */ /* 0x000fc400078e02ff */
[----:B------:R-:W-:Y:S02]  /*2ce0*/  IMAD R5, R140, c[0x0][0x188], RZ ;  /* 0x000062008c057a24 */ /* 0x000fe400078e02ff */
[----:B------:R-:W-:Y:S02]  /*2cf0*/  IMAD R5, R125, c[0x0][0x188], RZ ;  /* 0x000062007d057a24 */ /* 0x000fe400078e02ff */
[----:B------:R-:W-:Y:S02]  /*2d00*/  IMAD R5, R122, c[0x0][0x188], RZ ;  /* 0x000062007a057a24 */ /* 0x000fe400078e02ff */
[----:B------:R-:W-:Y:S02]  /*2d10*/  IMAD R5, R119, c[0x0][0x188], RZ ;  /* 0x0000620077057a24 */ /* 0x000fe400078e02ff */
[----:B------:R-:W-:Y:S02]  /*2d20*/  IMAD R97, R97, c[0x0][0x184], RZ ;  /* 0x0000610061617a24 */ /* 0x000fe400078e02ff */
[----:B------:R-:W-:-:S02]  /*2d30*/  IMAD R5, R117, c[0x0][0x188], RZ ;  /* 0x0000620075057a24 */ /* 0x000fc400078e02ff */
[----:B------:R-:W-:Y:S01]  /*2d40*/  IMAD R5, R96, c[0x0][0x188], RZ ;  /* 0x0000620060057a24 */ /* 0x000fe200078e02ff */
[----:B------:R-:W-:Y:S01]  /*2d50*/  LEA R96, P0, R97, c[0x0][0x160], 0x1 ;  /* 0x0000580061607a11 */ /* 0x000fe200078008ff */
[----:B------:R-:W-:Y:S02]  /*2d60*/  IMAD R4, R0, c[0x0][0x188], RZ ;  /* 0x0000620000047a24 */ /* 0x000fe400078e02ff */
[----:B------:R-:W-:Y:S01]  /*2d70*/  IMAD R5, R113, c[0x0][0x188], RZ ;  /* 0x0000620071057a24 */ /* 0x000fe200078e02ff */
[----:B------:R-:W-:Y:S01]  /*2d80*/  LEA.HI.X.SX32 R97, R97, c[0x0][0x164], 0x1, P0 ;  /* 0x0000590061617a11 */ /* 0x000fe200000f0eff */
[----:B------:R-:W-:Y:S02]  /*2d90*/  IMAD.SHL.U32 R4, R188, 0x2, RZ ;  /* 0x00000002bc047824 */ /* 0x000fe400078e00ff */
[----:B------:R-:W-:Y:S02]  /*2da0*/  IMAD R5, R112, c[0x0][0x188], RZ ;  /* 0x0000620070057a24 */ /* 0x000fe400078e02ff */
[----:B------:R-:W-:Y:S01]  /*2db0*/  IMAD R188, R239, c[0x0][0x188], RZ ;  /* 0x00006200efbc7a24 */ /* 0x000fe200078e02ff */
[C---:B------:R-:W-:Y:S01]  /*2dc0*/  LOP3.LUT R230, R4.reuse, 0x10, RZ, 0x3c, !PT ;  /* 0x0000001004e67812 */ /* 0x040fe200078e3cff */
[----:B------:R-:W-:Y:S01]  /*2dd0*/  IMAD R5, R109, c[0x0][0x188], RZ ;  /* 0x000062006d057a24 */ /* 0x000fe200078e02ff */
[----:B------:R-:W-:Y:S01]  /*2de0*/  LOP3.LUT R229, R4, 0x20, RZ, 0x3c, !PT ;  /* 0x0000002004e57812 */ /* 0x000fe200078e3cff */
[----:B------:R-:W-:Y:S01]  /*2df0*/  IMAD R188, R242, c[0x0][0x188], RZ ;  /* 0x00006200f2bc7a24 */ /* 0x000fe200078e02ff */
[----:B------:R-:W-:Y:S01]  /*2e00*/  LOP3.LUT R228, R4, 0x30, RZ, 0x3c, !PT ;  /* 0x0000003004e47812 */ /* 0x000fe200078e3cff */
[----:B------:R-:W-:Y:S01]  /*2e10*/  IMAD R5, R106, c[0x0][0x188], RZ ;  /* 0x000062006a057a24 */ /* 0x000fe200078e02ff */
[----:B------:R-:W-:Y:S01]  /*2e20*/  LOP3.LUT R235, R4, 0x40, RZ, 0x3c, !PT ;  /* 0x0000004004eb7812 */ /* 0x000fe200078e3cff */
[----:B------:R-:W-:Y:S01]  /*2e30*/  IMAD R189, R244, c[0x0][0x188], RZ ;  /* 0x00006200f4bd7a24 */ /* 0x000fe200078e02ff */
[C---:B------:R-:W-:Y:S01]  /*2e40*/  LOP3.LUT R234, R4.reuse, 0x50, RZ, 0x3c, !PT ;  /* 0x0000005004ea7812 */ /* 0x040fe200078e3cff */
[----:B------:R-:W-:Y:S01]  /*2e50*/  IMAD R188, R245, c[0x0][0x188], RZ ;  /* 0x00006200f5bc7a24 */ /* 0x000fe200078e02ff */
[C---:B------:R-:W-:Y:S01]  /*2e60*/  LOP3.LUT R233, R4.reuse, 0x60, RZ, 0x3c, !PT ;  /* 0x0000006004e97812 */ /* 0x040fe200078e3cff */
[----:B------:R-:W-:Y:S01]  /*2e70*/  IMAD R5, R103, c[0x0][0x188], RZ ;  /* 0x0000620067057a24 */ /* 0x000fe200078e02ff */
[----:B------:R-:W-:Y:S01]  /*2e80*/  LOP3.LUT R232, R4, 0x70, RZ, 0x3c, !PT ;  /* 0x0000007004e87812 */ /* 0x000fe200078e3cff */
[----:B------:R-:W-:-:S02]  /*2e90*/  IMAD R189, R247, c[0x0][0x188], RZ ;  /* 0x00006200f7bd7a24 */ /* 0x000fc400078e02ff */
[----:B------:R-:W-:Y:S02]  /*2ea0*/  IMAD R188, R248, c[0x0][0x188], RZ ;  /* 0x00006200f8bc7a24 */ /* 0x000fe400078e02ff */
[----:B------:R-:W-:Y:S01]  /*2eb0*/  IMAD R5, R100, c[0x0][0x188], RZ ;  /* 0x0000620064057a24 */ /* 0x000fe200078e02ff */
[----:B------:R-:W-:Y:S01]  /*2ec0*/  LOP3.LUT R5, R2, 0x40, RZ, 0x3c, !PT ;  /* 0x0000004002057812 */ /* 0x000fe200078e3cff */
[----:B------:R-:W-:Y:S02]  /*2ed0*/  IMAD R189, R250, c[0x0][0x188], RZ ;  /* 0x00006200fabd7a24 */ /* 0x000fe400078e02ff */
[----:B------:R-:W-:Y:S02]  /*2ee0*/  IMAD R188, R251, c[0x0][0x188], RZ ;  /* 0x00006200fbbc7a24 */ /* 0x000fe400078e02ff */
        /* <DEDUP_REMOVED lines=30> */
.L_x_2:
[C---:B------:R-:W-:Y:S02]  /*30d0*/  LOP3.LUT R102, R0.reuse, 0x8, RZ, 0xfc, !PT ;  /* 0x0000000800667812 */ /* 0x040fe400078efcff */
[C---:B------:R-:W-:Y:S02]  /*30e0*/  ISETP.GE.AND P0, PT, R0.reuse, UR7, PT ;  /* 0x0000000700007c0c */ /* 0x040fe4000bf06270 */
[----:B------:R-:W-:-:S02]  /*30f0*/  LOP3.LUT R103, R0, 0x6, RZ, 0xfc, !PT ;  /* 0x0000000600677812 */ /* 0x000fc400078efcff */
[----:B------:R-:W-:Y:S01]  /*3100*/  ISETP.GE.AND P4, PT, R102, UR7, PT ;  /* 0x0000000766007c0c */ /* 0x000fe2000bf86270 */
[C---:B------:R-:W-:Y:S01]  /*3110*/  IMAD R102, R0.reuse, c[0x0][0x188], RZ ;  /* 0x0000620000667a24 */ /* 0x040fe200078e02ff */
[C---:B------:R-:W-:Y:S02]  /*3120*/  LOP3.LUT R112, R0.reuse, 0x8, RZ, 0xfc, !PT ;  /* 0x0000000800707812 */ /* 0x040fe400078efcff */
[----:B------:R-:W-:Y:S02]  /*3130*/  LOP3.LUT R104, R0, 0x4, RZ, 0xfc, !PT ;  /* 0x0000000400687812 */ /* 0x000fe400078efcff */
[----:B------:R-:W-:Y:S01]  /*3140*/  ISETP.GE.AND P3, PT, R103, UR7, PT ;  /* 0x0000000767007c0c */ /* 0x000fe2000bf66270 */
[----:B------:R-:W-:Y:S01]  /*3150*/  IMAD.WIDE R102, R102, 0x2, R96 ;  /* 0x0000000266667825 */ /* 0x000fe200078e0260 */
[----:B------:R-:W-:Y:S02]  /*3160*/  PRMT R101, RZ, 0x7610, R101 ;  /* 0x00007610ff657816 */ /* 0x000fe40000000065 */
[----:B------:R-:W-:Y:S01]  /*3170*/  LOP3.LUT R108, R0, 0x4, RZ, 0xfc, !PT ;  /* 0x00000004006c7812 */ /* 0x000fe200078efcff */
[----:B------:R-:W-:Y:S01]  /*3180*/  IMAD R112, R112, c[0x0][0x188], RZ ;  /* 0x0000620070707a24 */ /* 0x000fe200078e02ff */
[----:B------:R-:W-:-:S02]  /*3190*/  LOP3.LUT R105, R0, 0x2, RZ, 0xfc, !PT ;  /* 0x0000000200697812 */ /* 0x000fc400078efcff */
[----:B------:R-:W-:Y:S01]  /*31a0*/  ISETP.GE.AND P2, PT, R104, UR7, PT ;  /* 0x0000000768007c0c */ /* 0x000fe2000bf46270 */
[----:B------:R-:W-:Y:S01]  /*31b0*/  IMAD.WIDE R112, R112, 0x2, R96 ;  /* 0x0000000270707825 */ /* 0x000fe200078e0260 */
[----:B------:R-:W-:Y:S01]  /*31c0*/  LOP3.LUT R114, R0, 0xa, RZ, 0xfc, !PT ;  /* 0x0000000a00727812 */ /* 0x000fe200078efcff */
[----:B------:R0:W2:Y:S01]  /*31d0*/  @!P0 LDG.E.U16 R101, [R102.64] ;  /* 0x0000000866658981 */ /* 0x0000a2000c1e1500 */
[----:B------:R-:W-:Y:S01]  /*31e0*/  PRMT R106, RZ, 0x7610, R106 ;  /* 0x00007610ff6a7816 */ /* 0x000fe2000000006a */
[----:B------:R-:W-:Y:S01]  /*31f0*/  IMAD R108, R108, c[0x0][0x188], RZ ;  /* 0x000062006c6c7a24 */ /* 0x000fe200078e02ff */
[----:B------:R-:W-:Y:S02]  /*3200*/  LOP3.LUT R104, R0, 0x2, RZ, 0xfc, !PT ;  /* 0x0000000200687812 */ /* 0x000fe400078efcff */
[----:B------:R-:W-:Y:S01]  /*3210*/  ISETP.GE.AND P1, PT, R105, UR7, PT ;  /* 0x0000000769007c0c */ /* 0x000fe2000bf26270 */
[----:B------:R-:W-:Y:S01]  /*3220*/  IMAD.WIDE R108, R108, 0x2, R96 ;  /* 0x000000026c6c7825 */ /* 0x000fe200078e0260 */
[----:B------:R-:W-:Y:S01]  /*3230*/  ISETP.GE.AND P0, PT, R114, UR7, PT ;  /* 0x0000000772007c0c */ /* 0x000fe2000bf06270 */
[----:B------:R1:W3:Y:S01]  /*3240*/  @!P4 LDG.E.U16 R106, [R112.64] ;  /* 0x00000008706ac981 */ /* 0x0002e2000c1e1500 */
[----:B------:R-:W-:Y:S01]  /*3250*/  LOP3.LUT R114, R0, 0x12, RZ, 0xfc, !PT ;  /* 0x0000001200727812 */ /* 0x000fe200078efcff */
[----:B------:R-:W-:Y:S01]  /*3260*/  IMAD R104, R104, c[0x0][0x188], RZ ;  /* 0x0000620068687a24 */ /* 0x000fe200078e02ff */
[----:B------:R-:W-:-:S02]  /*3270*/  PRMT R185, RZ, 0x7610, R185 ;  /* 0x00007610ffb97816 */ /* 0x000fc400000000b9 */
[----:B------:R-:W-:Y:S01]  /*3280*/  LOP3.LUT R110, R0, 0x6, RZ, 0xfc, !PT ;  /* 0x00000006006e7812 */ /* 0x000fe200078efcff */
[----:B------:R-:W-:Y:S01]  /*3290*/  IMAD.WIDE R104, R104, 0x2, R96 ;  /* 0x0000000268687825 */ /* 0x000fe200078e0260 */
[----:B------:R-:W-:Y:S02]  /*32a0*/  ISETP.GE.AND P4, PT, R114, UR7, PT ;  /* 0x0000000772007c0c */ /* 0x000fe4000bf86270 */
[----:B------:R-:W-:Y:S01]  /*32b0*/  LOP3.LUT R116, R0, 0xe, RZ, 0xfc, !PT ;  /* 0x0000000e00747812 */ /* 0x000fe200078efcff */
[----:B------:R-:W-:Y:S01]  /*32c0*/  IMAD R110, R110, c[0x0][0x188], RZ ;  /* 0x000062006e6e7a24 */ /* 0x000fe200078e02ff */
[----:B------:R-:W-:Y:S01]  /*32d0*/  LOP3.LUT R114, R0, 0xa, RZ, 0xfc, !PT ;  /* 0x0000000a00727812 */ /* 0x000fe200078efcff */
[----:B------:R4:W5:Y:S01]  /*32e0*/  @!P2 LDG.E.U16 R185, [R108.64] ;  /* 0x000000086cb9a981 */ /* 0x000962000c1e1500 */
[----:B------:R-:W-:Y:S01]  /*32f0*/  PRMT R208, RZ, 0x7610, R208 ;  /* 0x00007610ffd07816 */ /* 0x000fe200000000d0 */
[----:B------:R-:W-:Y:S01]  /*3300*/  IMAD.WIDE R110, R110, 0x2, R96 ;  /* 0x000000026e6e7825 */ /* 0x000fe200078e0260 */
[----:B------:R-:W-:-:S02]  /*3310*/  LOP3.LUT R117, R0, 0xc, RZ, 0xfc, !PT ;  /* 0x0000000c00757812 */ /* 0x000fc400078efcff */
[----:B------:R-:W-:Y:S01]  /*3320*/  ISETP.GE.AND P2, PT, R116, UR7, PT ;  /* 0x0000000774007c0c */ /* 0x000fe2000bf46270 */
[----:B------:R-:W-:Y:S01]  /*3330*/  IMAD R114, R114, c[0x0][0x188], RZ ;  /* 0x0000620072727a24 */ /* 0x000fe200078e02ff */
[----:B------:R-:W-:Y:S01]  /*3340*/  PRMT R176, RZ, 0x7610, R176 ;  /* 0x00007610ffb07816 */ /* 0x000fe200000000b0 */
[----:B------:R0:W2:Y:S01]  /*3350*/  @!P1 LDG.E.U16 R208, [R104.64] ;  /* 0x0000000868d09981 */ /* 0x0000a2000c1e1500 */
[C---:B------:R-:W-:Y:S02]  /*3360*/  LOP3.LUT R116, R0.reuse, 0x12, RZ, 0xfc, !PT ;  /* 0x0000001200747812 */ /* 0x040fe400078efcff */
[----:B------:R-:W-:Y:S02]  /*3370*/  LOP3.LUT R115, R0, 0x10, RZ, 0xfc, !PT ;  /* 0x0000001000737812 */ /* 0x000fe400078efcff */
[C---:B------:R-:W-:Y:S01]  /*3380*/  ISETP.GE.AND P1, PT, R117.reuse, UR7, PT ;  /* 0x0000000775007c0c */ /* 0x040fe2000bf26270 */
[----:B------:R-:W-:Y:S01]  /*3390*/  IMAD R117, R117, c[0x0][0x188], RZ ;  /* 0x0000620075757a24 */ /* 0x000fe200078e02ff */
[----:B------:R-:W-:Y:S01]  /*33a0*/  PRMT R211, RZ, 0x7610, R211 ;  /* 0x00007610ffd37816 */ /* 0x000fe200000000d3 */
[----:B------:R-:W-:Y:S01]  /*33b0*/  IMAD R116, R116, c[0x0][0x188], RZ ;  /* 0x0000620074747a24 */ /* 0x000fe200078e02ff */
[----:B------:R1:W2:Y:S01]  /*33c0*/  @!P3 LDG.E.U16 R176, [R110.64] ;  /* 0x000000086eb0b981 */ /* 0x0002a2000c1e1500 */
[----:B0-----:R-:W-:Y:S01]  /*33d0*/  IMAD.WIDE R104, R114, 0x2, R96 ;  /* 0x0000000272687825 */ /* 0x001fe200078e0260 */
[----:B------:R-:W-:-:S02]  /*33e0*/  LOP3.LUT R118, R0, 0x14, RZ, 0xfc, !PT ;  /* 0x0000001400767812 */ /* 0x000fc400078efcff */
[----:B------:R-:W-:Y:S01]  /*33f0*/  ISETP.GE.AND P3, PT, R115, UR7, PT ;  /* 0x0000000773007c0c */ /* 0x000fe2000bf66270 */
[----:B----4-:R-:W-:Y:S01]  /*3400*/  IMAD.WIDE R108, R117, 0x2, R96 ;  /* 0x00000002756c7825 */ /* 0x010fe200078e0260 */
[----:B------:R-:W-:Y:S01]  /*3410*/  PRMT R213, RZ, 0x7610, R213 ;  /* 0x00007610ffd57816 */ /* 0x000fe200000000d5 */
[----:B------:R0:W4:Y:S01]  /*3420*/  @!P0 LDG.E.U16 R211, [R104.64] ;  /* 0x0000000868d38981 */ /* 0x000122000c1e1500 */
[----:B------:R-:W-:Y:S01]  /*3430*/  LOP3.LUT R115, R0, 0xe, RZ, 0xfc, !PT ;  /* 0x0000000e00737812 */ /* 0x000fe200078efcff */
[--C-:B------:R-:W-:Y:S01]  /*3440*/  IMAD.WIDE R116, R116, 0x2, R96.reuse ;  /* 0x0000000274747825 */ /* 0x100fe200078e0260 */
[----:B------:R-:W-:Y:S02]  /*3450*/  LOP3.LUT R114, R0, 0x10, RZ, 0xfc, !PT ;  /* 0x0000001000727812 */ /* 0x000fe400078efcff */
[----:B------:R-:W-:Y:S02]  /*3460*/  ISETP.GE.AND P0, PT, R118, UR7, PT ;  /* 0x0000000776007c0c */ /* 0x000fe4000bf06270 */
[----:B------:R-:W-:Y:S01]  /*3470*/  LOP3.LUT R118, R0, 0x1c, RZ, 0xfc, !PT ;  /* 0x0000001c00767812 */ /* 0x000fe200078efcff */
[----:B------:R-:W-:Y:S01]  /*3480*/  IMAD R115, R115, c[0x0][0x188], RZ ;  /* 0x0000620073737a24 */ /* 0x000fe200078e02ff */
[----:B------:R0:W2:Y:S01]  /*3490*/  @!P4 LDG.E.U16 R213, [R116.64] ;  /* 0x0000000874d5c981 */ /* 0x0000a2000c1e1500 */
[----:B------:R-:W-:Y:S01]  /*34a0*/  IMAD R114, R114, c[0x0][0x188], RZ ;  /* 0x0000620072727a24 */ /* 0x000fe200078e02ff */
[----:B------:R-:W-:Y:S01]  /*34b0*/  ISETP.GE.AND P4, PT, R118, UR7, PT ;  /* 0x0000000776007c0c */ /* 0x000fe2000bf86270 */
[----:B-1----:R-:W-:Y:S01]  /*34c0*/  IMAD.WIDE R112, R115, 0x2, R96 ;  /* 0x0000000273707825 */ /* 0x002fe200078e0260 */
[----:B------:R-:W-:-:S02]  /*34d0*/  LOP3.LUT R118, R0, 0x14, RZ, 0xfc, !PT ;  /* 0x0000001400767812 */ /* 0x000fc400078efcff */
[----:B------:R-:W-:Y:S01]  /*34e0*/  PRMT R111, RZ, 0x7610, R111 ;  /* 0x00007610ff6f7816 */ /* 0x000fe2000000006f */
[----:B------:R-:W-:Y:S01]  /*34f0*/  IMAD.WIDE R114, R114, 0x2, R96 ;  /* 0x0000000272727825 */ /* 0x000fe200078e0260 */
[----:B------:R-:W-:Y:S02]  /*3500*/  PRMT R103, RZ, 0x7610, R103 ;  /* 0x00007610ff677816 */ /* 0x000fe40000000067 */
[----:B------:R-:W-:Y:S01]  /*3510*/  LOP3.LUT R119, R0, 0x1a, RZ, 0xfc, !PT ;  /* 0x0000001a00777812 */ /* 0x000fe200078efcff */
[----:B------:R-:W-:Y:S01]  /*3520*/  IMAD R118, R118, c[0x0][0x188], RZ ;  /* 0x0000620076767a24 */ /* 0x000fe200078e02ff */
[----:B------:R1:W2:Y:S01]  /*3530*/  @!P3 LDG.E.U16 R111, [R114.64] ;  /* 0x00000008726fb981 */ /* 0x0002a2000c1e1500 */
[----:B------:R-:W-:Y:S02]  /*3540*/  LOP3.LUT R120, R0, 0x18, RZ, 0xfc, !PT ;  /* 0x0000001800787812 */ /* 0x000fe400078efcff */
[----:B------:R-:W-:Y:S01]  /*3550*/  ISETP.GE.AND P3, PT, R119, UR7, PT ;  /* 0x0000000777007c0c */ /* 0x000fe2000bf66270 */
[----:B------:R0:W2:Y:S01]  /*3560*/  @!P2 LDG.E.U16 R103, [R112.64] ;  /* 0x000000087067a981 */ /* 0x0000a2000c1e1500 */
[----:B------:R-:W-:-:S02]  /*3570*/  PRMT R100, RZ, 0x7610, R100 ;  /* 0x00007610ff647816 */ /* 0x000fc40000000064 */
[----:B------:R-:W-:Y:S02]  /*3580*/  LOP3.LUT R119, R0, 0x16, RZ, 0xfc, !PT ;  /* 0x0000001600777812 */ /* 0x000fe400078efcff */
[----:B------:R-:W-:Y:S02]  /*3590*/  ISETP.GE.AND P2, PT, R120, UR7, PT ;  /* 0x0000000778007c0c */ /* 0x000fe4000bf46270 */
[----:B------:R-:W-:Y:S01]  /*35a0*/  LOP3.LUT R121, R0, 0x16, RZ, 0xfc, !PT ;  /* 0x0000001600797812 */ /* 0x000fe200078efcff */
[----:B0-----:R-:W-:Y:S01]  /*35b0*/  IMAD.WIDE R112, R118, 0x2, R96 ;  /* 0x0000000276707825 */ /* 0x001fe200078e0260 */
[----:B------:R-:W-:Y:S01]  /*35c0*/  LOP3.LUT R118, R0, 0x18, RZ, 0xfc, !PT ;  /* 0x0000001800767812 */ /* 0x000fe200078efcff */
[----:B------:R0:W2:Y:S02]  /*35d0*/  @!P1 LDG.E.U16 R100, [R108.64] ;  /* 0x000000086c649981 */ /* 0x0000a4000c1e1500 */
[----:B------:R-:W-:Y:S01]  /*35e0*/  IMAD R119, R119, c[0x0][0x188], RZ ;  /* 0x0000620077777a24 */ /* 0x000fe200078e02ff */
[----:B------:R-:W-:Y:S01]  /*35f0*/  ISETP.GE.AND P1, PT, R121, UR7, PT ;  /* 0x0000000779007c0c */ /* 0x000fe2000bf26270 */
[----:B------:R-:W-:Y:S01]  /*3600*/  IMAD R118, R118, c[0x0][0x188], RZ ;  /* 0x0000620076767a24 */ /* 0x000fe200078e02ff */
[----:B------:R-:W-:Y:S01]  /*3610*/  PRMT R116, RZ, 0x7610, R116 ;  /* 0x00007610ff747816 */ /* 0x000fe20000000074 */
[----:B-1----:R-:W-:Y:S01]  /*3620*/  IMAD.WIDE R114, R119, 0x2, R96 ;  /* 0x0000000277727825 */ /* 0x002fe200078e0260 */
[----:B------:R-:W-:-:S03]  /*3630*/  LOP3.LUT R124, R0, 0x1e, RZ, 0xfc, !PT ;  /* 0x0000001e007c7812 */ /* 0x000fc600078efcff */
[----:B------:R-:W-:Y:S01]  /*3640*/  IMAD.WIDE R118, R118, 0x2, R96 ;  /* 0x0000000276767825 */ /* 0x000fe200078e0260 */
[----:B0-----:R-:W-:Y:S02]  /*3650*/  PRMT R108, RZ, 0x7610, R108 ;  /* 0x00007610ff6c7816 */ /* 0x001fe4000000006c */
[----:B------:R-:W-:Y:S02]  /*3660*/  LOP3.LUT R120, R0, 0x1a, RZ, 0xfc, !PT ;  /* 0x0000001a00787812 */ /* 0x000fe400078efcff */
[----:B------:R0:W2:Y:S01]  /*3670*/  @!P2 LDG.E.U16 R116, [R118.64] ;  /* 0x000000087674a981 */ /* 0x0000a2000c1e1500 */
[----:B------:R-:W-:Y:S02]  /*3680*/  ISETP.GE.AND P2, PT, R124, UR7, PT ;  /* 0x000000077c007c0c */ /* 0x000fe4000bf46270 */
[----:B------:R-:W-:Y:S01]  /*3690*/  LOP3.LUT R124, R0, 0x26, RZ, 0xfc, !PT ;  /* 0x00000026007c7812 */ /* 0x000fe200078efcff */
[----:B------:R-:W-:Y:S01]  /*36a0*/  IMAD R120, R120, c[0x0][0x188], RZ ;  /* 0x0000620078787a24 */ /* 0x000fe200078e02ff */
[----:B------:R-:W-:Y:S01]  /*36b0*/  LOP3.LUT R122, R0, 0x1c, RZ, 0xfc, !PT ;  /* 0x0000001c007a7812 */ /* 0x000fe200078efcff */
[----:B------:R1:W2:Y:S01]  /*36c0*/  @!P1 LDG.E.U16 R108, [R114.64] ;  /* 0x00000008726c9981 */ /* 0x0002a2000c1e1500 */
[----:B------:R-:W-:Y:S01]  /*36d0*/  ISETP.GE.AND P1, PT, R124, UR7, PT ;  /* 0x000000077c007c0c */ /* 0x000fe2000bf26270 */
[----:B------:R-:W-:Y:S01]  /*36e0*/  IMAD.WIDE R120, R120, 0x2, R96 ;  /* 0x0000000278787825 */ /* 0x000fe200078e0260 */
[----:B------:R-:W-:-:S02]  /*36f0*/  PRMT R212, RZ, 0x7610, R212 ;  /* 0x00007610ffd47816 */ /* 0x000fc400000000d4 */
[----:B------:R-:W-:Y:S01]  /*3700*/  LOP3.LUT R124, R0, 0x1e, RZ, 0xfc, !PT ;  /* 0x0000001e007c7812 */ /* 0x000fe200078efcff */
[----:B------:R-:W-:Y:S01]  /*3710*/  IMAD R122, R122, c[0x0][0x188], RZ ;  /* 0x000062007a7a7a24 */ /* 0x000fe200078e02ff */
[C---:B------:R-:W-:Y:S02]  /*3720*/  LOP3.LUT R125, R0.reuse, 0x24, RZ, 0xfc, !PT ;  /* 0x00000024007d7812 */ /* 0x040fe400078efcff */
[----:B------:R-:W-:Y:S01]  /*3730*/  LOP3.LUT R127, R0, 0x20, RZ, 0xfc, !PT ;  /* 0x00000020007f7812 */ /* 0x000fe200078efcff */
[----:B------:R-:W-:Y:S01]  /*3740*/  IMAD.WIDE R122, R122, 0x2, R96 ;  /* 0x000000027a7a7825 */ /* 0x000fe200078e0260 */
[----:B------:R-:W-:Y:S01]  /*3750*/  PRMT R105, RZ, 0x7610, R105 ;  /* 0x00007610ff697816 */ /* 0x000fe20000000069 */
[----:B------:R0:W2:Y:S01]  /*3760*/  @!P3 LDG.E.U16 R212, [R120.64] ;  /* 0x0000000878d4b981 */ /* 0x0000a2000c1e1500 */
[----:B------:R-:W-:Y:S01]  /*3770*/  PRMT R110, RZ, 0x7610, R110 ;  /* 0x00007610ff6e7816 */ /* 0x000fe2000000006e */
[----:B------:R-:W-:Y:S01]  /*3780*/  IMAD R124, R124, c[0x0][0x188], RZ ;  /* 0x000062007c7c7a24 */ /* 0x000fe200078e02ff */
[----:B------:R-:W-:-:S02]  /*3790*/  ISETP.GE.AND P5, PT, R125, UR7, PT ;  /* 0x000000077d007c0c */ /* 0x000fc4000bfa6270 */
[C---:B------:R-:W-:Y:S01]  /*37a0*/  LOP3.LUT R125, R0.reuse, 0x20, RZ, 0xfc, !PT ;  /* 0x00000020007d7812 */ /* 0x040fe200078efcff */
[----:B------:R1:W2:Y:S01]  /*37b0*/  @!P0 LDG.E.U16 R105, [R112.64] ;  /* 0x0000000870698981 */ /* 0x0002a2000c1e1500 */
[C---:B------:R-:W-:Y:S02]  /*37c0*/  LOP3.LUT R126, R0.reuse, 0x22, RZ, 0xfc, !PT ;  /* 0x00000022007e7812 */ /* 0x040fe400078efcff */
[----:B------:R-:W-:Y:S02]  /*37d0*/  ISETP.GE.AND P3, PT, R127, UR7, PT ;  /* 0x000000077f007c0c */ /* 0x000fe4000bf66270 */
[----:B------:R-:W-:Y:S01]  /*37e0*/  LOP3.LUT R140, R0, 0x28, RZ, 0xfc, !PT ;  /* 0x00000028008c7812 */ /* 0x000fe200078efcff */
[----:B0-----:R-:W-:Y:S01]  /*37f0*/  IMAD.WIDE R118, R124, 0x2, R96 ;  /* 0x000000027c767825 */ /* 0x001fe200078e0260 */
[----:B------:R0:W2:Y:S01]  /*3800*/  @!P4 LDG.E.U16 R110, [R122.64] ;  /* 0x000000087a6ec981 */ /* 0x0000a2000c1e1500 */
[----:B------:R-:W-:Y:S02]  /*3810*/  LOP3.LUT R124, R0, 0x22, RZ, 0xfc, !PT ;  /* 0x00000022007c7812 */ /* 0x000fe400078efcff */
[----:B------:R-:W-:Y:S01]  /*3820*/  ISETP.GE.AND P4, PT, R126, UR7, PT ;  /* 0x000000077e007c0c */ /* 0x000fe2000bf86270 */
[----:B------:R-:W-:Y:S01]  /*3830*/  IMAD R125, R125, c[0x0][0x188], RZ ;  /* 0x000062007d7d7a24 */ /* 0x000fe200078e02ff */
[----:B------:R-:W-:-:S02]  /*3840*/  ISETP.GE.AND P0, PT, R140, UR7, PT ;  /* 0x000000078c007c0c */ /* 0x000fc4000bf06270 */
[----:B------:R-:W-:Y:S01]  /*3850*/  LOP3.LUT R140, R0, 0x26, RZ, 0xfc, !PT ;  /* 0x00000026008c7812 */ /* 0x000fe200078efcff */
[----:B------:R-:W-:Y:S01]  /*3860*/  IMAD R124, R124, c[0x0][0x188], RZ ;  /* 0x000062007c7c7a24 */ /* 0x000fe200078e02ff */
[----:B------:R-:W-:Y:S01]  /*3870*/  PRMT R121, RZ, 0x7610, R121 ;  /* 0x00007610ff797816 */ /* 0x000fe20000000079 */
[----:B0-----:R-:W-:Y:S01]  /*3880*/  IMAD.WIDE R122, R125, 0x2, R96 ;  /* 0x000000027d7a7825 */ /* 0x001fe200078e0260 */
[----:B------:R-:W-:Y:S02]  /*3890*/  LOP3.LUT R142, R0, 0x28, RZ, 0xfc, !PT ;  /* 0x00000028008e7812 */ /* 0x000fe400078efcff */
[----:B------:R-:W-:Y:S01]  /*38a0*/  PRMT R210, RZ, 0x7610, R210 ;  /* 0x00007610ffd27816 */ /* 0x000fe200000000d2 */
[----:B------:R-:W-:Y:S01]  /*38b0*/  IMAD R140, R140, c[0x0][0x188], RZ ;  /* 0x000062008c8c7a24 */ /* 0x000fe200078e02ff */
[----:B------:R0:W2:Y:S01]  /*38c0*/  @!P3 LDG.E.U16 R121, [R122.64] ;  /* 0x000000087a79b981 */ /* 0x0000a2000c1e1500 */
[----:B------:R-:W-:Y:S01]  /*38d0*/  IMAD.WIDE R124, R124, 0x2, R96 ;  /* 0x000000027c7c7825 */ /* 0x000fe200078e0260 */
[----:B------:R-:W-:-:S03]  /*38e0*/  PRMT R214, RZ, 0x7610, R214 ;  /* 0x00007610ffd67816 */ /* 0x000fc600000000d6 */
[----:B------:R-:W-:Y:S01]  /*38f0*/  IMAD R142, R142, c[0x0][0x188], RZ ;  /* 0x000062008e8e7a24 */ /* 0x000fe200078e02ff */
[----:B------:R1:W2:Y:S01]  /*3900*/  @!P4 LDG.E.U16 R210, [R124.64] ;  /* 0x000000087cd2c981 */ /* 0x0002a2000c1e1500 */
[----:B0-----:R-:W-:Y:S01]  /*3910*/  IMAD.WIDE R122, R140, 0x2, R96 ;  /* 0x000000028c7a7825 */ /* 0x001fe200078e0260 */
[----:B------:R-:W-:Y:S02]  /*3920*/  LOP3.LUT R140, R0, 0x2c, RZ, 0xfc, !PT ;  /* 0x0000002c008c7812 */ /* 0x000fe400078efcff */
[----:B-1----:R-:W-:Y:S02]  /*3930*/  PRMT R113, RZ, 0x7610, R113 ;  /* 0x00007610ff717816 */ /* 0x002fe40000000071 */
[----:B------:R-:W-:Y:S01]  /*3940*/  ISETP.GE.AND P3, PT, R140, UR7, PT ;  /* 0x000000078c007c0c */ /* 0x000fe2000bf66270 */
[----:B------:R-:W-:Y:S01]  /*3950*/  IMAD.WIDE R124, R142, 0x2, R96 ;  /* 0x000000028e7c7825 */ /* 0x000fe200078e0260 */
[C---:B------:R-:W-:Y:S02]  /*3960*/  LOP3.LUT R140, R0.reuse, 0x30, RZ, 0xfc, !PT ;  /* 0x00000030008c7812 */ /* 0x040fe400078efcff */
[----:B------:R-:W-:Y:S01]  /*3970*/  LOP3.LUT R141, R0, 0x2a, RZ, 0xfc, !PT ;  /* 0x0000002a008d7812 */ /* 0x000fe200078efcff */
[----:B------:R0:W2:Y:S04]  /*3980*/  @!P2 LDG.E.U16 R113, [R118.64] ;  /* 0x000000087671a981 */ /* 0x0000a8000c1e1500 */
[----:B------:R1:W2:Y:S01]  /*3990*/  @!P0 LDG.E.U16 R214, [R124.64] ;  /* 0x000000087cd68981 */ /* 0x0002a2000c1e1500 */
[----:B------:R-:W-:-:S02]  /*39a0*/  ISETP.GE.AND P0, PT, R140, UR7, PT ;  /* 0x000000078c007c0c */ /* 0x000fc4000bf06270 */
[----:B------:R-:W-:Y:S02]  /*39b0*/  LOP3.LUT R140, R0, 0x2a, RZ, 0xfc, !PT ;  /* 0x0000002a008c7812 */ /* 0x000fe400078efcff */
[----:B------:R-:W-:Y:S02]  /*39c0*/  ISETP.GE.AND P2, PT, R141, UR7, PT ;  /* 0x000000078d007c0c */ /* 0x000fe4000bf46270 */
[----:B0-----:R-:W-:Y:S01]  /*39d0*/  PRMT R118, RZ, 0x7610, R118 ;  /* 0x00007610ff767816 */ /* 0x001fe20000000076 */
[----:B------:R-:W-:Y:S01]  /*39e0*/  IMAD R140, R140, c[0x0][0x188], RZ ;  /* 0x000062008c8c7a24 */ /* 0x000fe200078e02ff */
[C---:B------:R-:W-:Y:S02]  /*39f0*/  LOP3.LUT R126, R0.reuse, 0x24, RZ, 0xfc, !PT ;  /* 0x00000024007e7812 */ /* 0x040fe400078efcff */
[----:B------:R-:W-:Y:S01]  /*3a00*/  LOP3.LUT R141, R0, 0x2e, RZ, 0xfc, !PT ;  /* 0x0000002e008d7812 */ /* 0x000fe200078efcff */
[----:B-1----:R-:W-:Y:S01]  /*3a10*/  IMAD.WIDE R124, R140, 0x2, R96 ;  /* 0x000000028c7c7825 */ /* 0x002fe200078e0260 */
[----:B------:R0:W2:Y:S01]  /*3a20*/  @!P1 LDG.E.U16 R118, [R122.64] ;  /* 0x000000087a769981 */ /* 0x0000a2000c1e1500 */
[----:B------:R-:W-:-:S02]  /*3a30*/  PRMT R209, RZ, 0x7610, R209 ;  /* 0x00007610ffd17816 */ /* 0x000fc400000000d1 */
[----:B------:R-:W-:Y:S01]  /*3a40*/  IMAD R126, R126, c[0x0][0x188], RZ ;  /* 0x000062007e7e7a24 */ /* 0x000fe200078e02ff */
[----:B------:R-:W-:Y:S02]  /*3a50*/  ISETP.GE.AND P1, PT, R141, UR7, PT ;  /* 0x000000078d007c0c */ /* 0x000fe4000bf26270 */
[C---:B------:R-:W-:Y:S02]  /*3a60*/  LOP3.LUT R141, R0.reuse, 0x2c, RZ, 0xfc, !PT ;  /* 0x0000002c008d7812 */ /* 0x040fe400078efcff */
[----:B------:R-:W-:Y:S01]  /*3a70*/  LOP3.LUT R142, R0, 0x34, RZ, 0xfc, !PT ;  /* 0x00000034008e7812 */ /* 0x000fe200078efcff */
[----:B------:R-:W-:Y:S01]  /*3a80*/  IMAD.WIDE R126, R126, 0x2, R96 ;  /* 0x000000027e7e7825 */ /* 0x000fe200078e0260 */
[----:B------:R-:W-:Y:S01]  /*3a90*/  PRMT R115, RZ, 0x7610, R115 ;  /* 0x00007610ff737816 */ /* 0x000fe20000000073 */
[----:B------:R1:W2:Y:S01]  /*3aa0*/  @!P2 LDG.E.U16 R209, [R124.64] ;  /* 0x000000087cd1a981 */ /* 0x0002a2000c1e1500 */
[----:B------:R-:W-:Y:S01]  /*3ab0*/  ISETP.GE.AND P2, PT, R142, UR7, PT ;  /* 0x000000078e007c0c */ /* 0x000fe2000bf46270 */
[----:B------:R-:W-:Y:S01]  /*3ac0*/  IMAD R141, R141, c[0x0][0x188], RZ ;  /* 0x000062008d8d7a24 */ /* 0x000fe200078e02ff */
[----:B------:R-:W-:-:S02]  /*3ad0*/  LOP3.LUT R140, R0, 0x2e, RZ, 0xfc, !PT ;  /* 0x0000002e008c7812 */ /* 0x000fc400078efcff */
[----:B------:R-:W-:Y:S01]  /*3ae0*/  LOP3.LUT R142, R0, 0x30, RZ, 0xfc, !PT ;  /* 0x00000030008e7812 */ /* 0x000fe200078efcff */
[----:B------:R1:W2:Y:S01]  /*3af0*/  @!P5 LDG.E.U16 R115, [R126.64] ;  /* 0x000000087e73d981 */ /* 0x0002a2000c1e1500 */
[----:B------:R-:W-:Y:S01]  /*3b00*/  PRMT R120, RZ, 0x7610, R120 ;  /* 0x00007610ff787816 */ /* 0x000fe20000000078 */
[----:B------:R-:W-:Y:S01]  /*3b10*/  IMAD R140, R140, c[0x0][0x188], RZ ;  /* 0x000062008c8c7a24 */ /* 0x000fe200078e02ff */
[----:B------:R-:W-:Y:S01]  /*3b20*/  LOP3.LUT R174, R0, 0x32, RZ, 0xfc, !PT ;  /* 0x0000003200ae7812 */ /* 0x000fe200078efcff */
[----:B------:R-:W-:Y:S01]  /*3b30*/  IMAD R142, R142, c[0x0][0x188], RZ ;  /* 0x000062008e8e7a24 */ /* 0x000fe200078e02ff */
[----:B0-----:R-:W-:Y:S01]  /*3b40*/  PRMT R123, RZ, 0x7610, R123 ;  /* 0x00007610ff7b7816 */ /* 0x001fe2000000007b */
[----:B-1----:R-:W-:Y:S01]  /*3b50*/  IMAD.WIDE R126, R141, 0x2, R96 ;  /* 0x000000028d7e7825 */ /* 0x002fe200078e0260 */
[----:B------:R-:W-:-:S03]  /*3b60*/  LOP3.LUT R143, R0, 0x32, RZ, 0xfc, !PT ;  /* 0x00000032008f7812 */ /* 0x000fc600078efcff */
[----:B------:R-:W-:Y:S01]  /*3b70*/  IMAD.WIDE R140, R140, 0x2, R96 ;  /* 0x000000028c8c7825 */ /* 0x000fe200078e0260 */
[----:B------:R0:W2:Y:S01]  /*3b80*/  @!P3 LDG.E.U16 R120, [R126.64] ;  /* 0x000000087e78b981 */ /* 0x0000a2000c1e1500 */
[----:B------:R-:W-:Y:S02]  /*3b90*/  ISETP.GE.AND P4, PT, R143, UR7, PT ;  /* 0x000000078f007c0c */ /* 0x000fe4000bf86270 */
[----:B------:R-:W-:Y:S01]  /*3ba0*/  IMAD R174, R174, c[0x0][0x188], RZ ;  /* 0x00006200aeae7a24 */ /* 0x000fe200078e02ff */
[----:B------:R-:W-:Y:S01]  /*3bb0*/  PRMT R187, RZ, 0x7610, R187 ;  /* 0x00007610ffbb7816 */ /* 0x000fe200000000bb */
[----:B------:R1:W2:Y:S01]  /*3bc0*/  @!P1 LDG.E.U16 R123, [R140.64] ;  /* 0x000000088c7b9981 */ /* 0x0002a2000c1e1500 */
[--C-:B0-----:R-:W-:Y:S01]  /*3bd0*/  IMAD.WIDE R126, R142, 0x2, R96.reuse ;  /* 0x000000028e7e7825 */ /* 0x101fe200078e0260 */
[C---:B------:R-:W-:Y:S02]  /*3be0*/  LOP3.LUT R142, R0.reuse, 0x34, RZ, 0xfc, !PT ;  /* 0x00000034008e7812 */ /* 0x040fe400078efcff */
[----:B------:R-:W-:Y:S01]  /*3bf0*/  LOP3.LUT R143, R0, 0x36, RZ, 0xfc, !PT ;  /* 0x00000036008f7812 */ /* 0x000fe200078efcff */
[----:B-1----:R-:W-:Y:S01]  /*3c00*/  IMAD.WIDE R140, R174, 0x2, R96 ;  /* 0x00000002ae8c7825 */ /* 0x002fe200078e0260 */
[C---:B------:R-:W-:Y:S01]  /*3c10*/  LOP3.LUT R175, R0.reuse, 0x38, RZ, 0xfc, !PT ;  /* 0x0000003800af7812 */ /* 0x040fe200078efcff */
[----:B------:R0:W2:Y:S01]  /*3c20*/  @!P0 LDG.E.U16 R187, [R126.64] ;  /* 0x000000087ebb8981 */ /* 0x0000a2000c1e1500 */
[----:B------:R-:W-:Y:S01]  /*3c30*/  LOP3.LUT R174, R0, 0x3a, RZ, 0xfc, !PT ;  /* 0x0000003a00ae7812 */ /* 0x000fe200078efcff */
[----:B------:R-:W-:Y:S01]  /*3c40*/  IMAD R142, R142, c[0x0][0x188], RZ ;  /* 0x000062008e8e7a24 */ /* 0x000fe200078e02ff */
[----:B------:R-:W-:-:S02]  /*3c50*/  ISETP.GE.AND P1, PT, R143, UR7, PT ;  /* 0x000000078f007c0c */ /* 0x000fc4000bf26270 */
[----:B------:R-:W-:Y:S01]  /*3c60*/  PRMT R125, RZ, 0x7610, R125 ;  /* 0x00007610ff7d7816 */ /* 0x000fe2000000007d */
[----:B------:R-:W-:Y:S01]  /*3c70*/  IMAD.WIDE R142, R142, 0x2, R96 ;  /* 0x000000028e8e7825 */ /* 0x000fe200078e0260 */
[----:B------:R-:W-:Y:S02]  /*3c80*/  ISETP.GE.AND P0, PT, R175, UR7, PT ;  /* 0x00000007af007c0c */ /* 0x000fe4000bf06270 */
[----:B------:R-:W-:Y:S02]  /*3c90*/  ISETP.GE.AND P3, PT, R174, UR7, PT ;  /* 0x00000007ae007c0c */ /* 0x000fe4000bf66270 */
[C---:B------:R-:W-:Y:S01]  /*3ca0*/  LOP3.LUT R175, R0.reuse, 0x3c, RZ, 0xfc, !PT ;  /* 0x0000003c00af7812 */ /* 0x040fe200078efcff */
[----:B------:R1:W2:Y:S01]  /*3cb0*/  @!P2 LDG.E.U16 R125, [R142.64] ;  /* 0x000000088e7da981 */ /* 0x0002a2000c1e1500 */
[----:B------:R-:W-:Y:S02]  /*3cc0*/  LOP3.LUT R174, R0, 0x36, RZ, 0xfc, !PT ;  /* 0x0000003600ae7812 */ /* 0x000fe400078efcff */
[----:B------:R-:W-:-:S02]  /*3cd0*/  ISETP.GE.AND P2, PT, R175, UR7, PT ;  /* 0x00000007af007c0c */ /* 0x000fc4000bf46270 */
[----:B------:R-:W-:Y:S01]  /*3ce0*/  LOP3.LUT R175, R0, 0x38, RZ, 0xfc, !PT ;  /* 0x0000003800af7812 */ /* 0x000fe200078efcff */
[----:B------:R-:W-:-:S04]  /*3cf0*/  IMAD R174, R174, c[0x0][0x188], RZ ;  /* 0x00006200aeae7a24 */ /* 0x000fc800078e02ff */
[----:B-1----:R-:W-:Y:S01]  /*3d00*/  IMAD.WIDE R142, R174, 0x2, R96 ;  /* 0x00000002ae8e7825 */ /* 0x002fe200078e0260 */
[----:B------:R-:W-:-:S03]  /*3d10*/  LOP3.LUT R174, R0, 0x3a, RZ, 0xfc, !PT ;  /* 0x0000003a00ae7812 */ /* 0x000fc600078efcff */
[----:B------:R-:W-:Y:S01]  /*3d20*/  IMAD R175, R175, c[0x0][0x188], RZ ;  /* 0x00006200afaf7a24 */ /* 0x000fe200078e02ff */
[----:B------:R-:W-:Y:S02]  /*3d30*/  PRMT R206, RZ, 0x7610, R206 ;  /* 0x00007610ffce7816 */ /* 0x000fe400000000ce */
[----:B------:R-:W-:Y:S01]  /*3d40*/  PRMT R188, RZ, 0x7610, R188 ;  /* 0x00007610ffbc7816 */ /* 0x000fe200000000bc */
[----:B0-----:R-:W-:Y:S01]  /*3d50*/  IMAD.WIDE R126, R175, 0x2, R96 ;  /* 0x00000002af7e7825 */ /* 0x001fe200078e0260 */
[----:B------:R-:W-:Y:S02]  /*3d60*/  LOP3.LUT R180, R0, 0x3e, RZ, 0xfc, !PT ;  /* 0x0000003e00b47812 */ /* 0x000fe400078efcff */
[----:B------:R-:W-:Y:S01]  /*3d70*/  PRMT R205, RZ, 0x7610, R205 ;  /* 0x00007610ffcd7816 */ /* 0x000fe200000000cd */
[----:B------:R-:W-:Y:S01]  /*3d80*/  IMAD R174, R174, c[0x0][0x188], RZ ;  /* 0x00006200aeae7a24 */ /* 0x000fe200078e02ff */
[----:B------:R0:W2:Y:S01]  /*3d90*/  @!P4 LDG.E.U16 R206, [R140.64] ;  /* 0x000000088ccec981 */ /* 0x0000a2000c1e1500 */
[----:B------:R-:W-:-:S02]  /*3da0*/  LOP3.LUT R178, R0, 0x3c, RZ, 0xfc, !PT ;  /* 0x0000003c00b27812 */ /* 0x000fc400078efcff */
[----:B------:R-:W-:Y:S01]  /*3db0*/  IMAD.WIDE R174, R174, 0x2, R96 ;  /* 0x00000002aeae7825 */ /* 0x000fe200078e0260 */
[----:B------:R1:W2:Y:S01]  /*3dc0*/  @!P0 LDG.E.U16 R188, [R126.64] ;  /* 0x000000087ebc8981 */ /* 0x0002a2000c1e1500 */
[----:B------:R-:W-:Y:S02]  /*3dd0*/  ISETP.GE.AND P0, PT, R180, UR7, PT ;  /* 0x00000007b4007c0c */ /* 0x000fe4000bf06270 */
[C---:B------:R-:W-:Y:S01]  /*3de0*/  LOP3.LUT R180, R0.reuse, 0x44, RZ, 0xfc, !PT ;  /* 0x0000004400b47812 */ /* 0x040fe200078efcff */
[----:B------:R1:W2:Y:S01]  /*3df0*/  @!P3 LDG.E.U16 R205, [R174.64] ;  /* 0x00000008aecdb981 */ /* 0x0002a2000c1e1500 */
[----:B0-----:R-:W-:Y:S02]  /*3e00*/  PRMT R140, RZ, 0x7610, R140 ;  /* 0x00007610ff8c7816 */ /* 0x001fe4000000008c */
[----:B------:R-:W-:Y:S01]  /*3e10*/  LOP3.LUT R182, R0, 0x40, RZ, 0xfc, !PT ;  /* 0x0000004000b67812 */ /* 0x000fe200078efcff */
[----:B------:R-:W-:Y:S01]  /*3e20*/  IMAD R178, R178, c[0x0][0x188], RZ ;  /* 0x00006200b2b27a24 */ /* 0x000fe200078e02ff */
[----:B------:R-:W-:-:S02]  /*3e30*/  ISETP.GE.AND P3, PT, R180, UR7, PT ;  /* 0x00000007b4007c0c */ /* 0x000fc4000bf66270 */
[----:B------:R0:W2:Y:S01]  /*3e40*/  @!P1 LDG.E.U16 R140, [R142.64] ;  /* 0x000000088e8c9981 */ /* 0x0000a2000c1e1500 */
[----:B------:R-:W-:Y:S02]  /*3e50*/  LOP3.LUT R180, R0, 0x40, RZ, 0xfc, !PT ;  /* 0x0000004000b47812 */ /* 0x000fe400078efcff */
[----:B------:R-:W-:Y:S01]  /*3e60*/  ISETP.GE.AND P1, PT, R182, UR7, PT ;  /* 0x00000007b6007c0c */ /* 0x000fe2000bf26270 */
[----:B------:R-:W-:Y:S01]  /*3e70*/  IMAD.WIDE R178, R178, 0x2, R96 ;  /* 0x00000002b2b27825 */ /* 0x000fe200078e0260 */
[C---:B------:R-:W-:Y:S02]  /*3e80*/  LOP3.LUT R181, R0.reuse, 0x42, RZ, 0xfc, !PT ;  /* 0x0000004200b57812 */ /* 0x040fe400078efcff */
[----:B------:R-:W-:Y:S02]  /*3e90*/  LOP3.LUT R182, R0, 0x44, RZ, 0xfc, !PT ;  /* 0x0000004400b67812 */ /* 0x000fe400078efcff */
[----:B0-----:R-:W-:Y:S01]  /*3ea0*/  PRMT R142, RZ, 0x7610, R142 ;  /* 0x00007610ff8e7816 */ /* 0x001fe2000000008e */
[----:B------:R-:W-:Y:S01]  /*3eb0*/  IMAD R180, R180, c[0x0][0x188], RZ ;  /* 0x00006200b4b47a24 */ /* 0x000fe200078e02ff */
[----:B------:R-:W-:Y:S01]  /*3ec0*/  PRMT R191, RZ, 0x7610, R191 ;  /* 0x00007610ffbf7816 */ /* 0x000fe200000000bf */
[----:B------:R-:W-:-:S03]  /*3ed0*/  IMAD R182, R182, c[0x0][0x188], RZ ;  /* 0x00006200b6b67a24 */ /* 0x000fc600078e02ff */
[----:B------:R0:W2:Y:S01]  /*3ee0*/  @!P2 LDG.E.U16 R142, [R178.64] ;  /* 0x00000008b28ea981 */ /* 0x0000a2000c1e1500 */
[----:B------:R-:W-:Y:S02]  /*3ef0*/  ISETP.GE.AND P2, PT, R181, UR7, PT ;  /* 0x00000007b5007c0c */ /* 0x000fe4000bf46270 */
[C---:B------:R-:W-:Y:S02]  /*3f00*/  LOP3.LUT R181, R0.reuse, 0x3e, RZ, 0xfc, !PT ;  /* 0x0000003e00b57812 */ /* 0x040fe400078efcff */
[----:B------:R-:W-:Y:S01]  /*3f10*/  LOP3.LUT R194, R0, 0x46, RZ, 0xfc, !PT ;  /* 0x0000004600c27812 */ /* 0x000fe200078efcff */
[----:B0-----:R-:W-:Y:S01]  /*3f20*/  IMAD.WIDE R178, R180, 0x2, R96 ;  /* 0x00000002b4b27825 */ /* 0x001fe200078e0260 */
[----:B------:R-:W-:-:S03]  /*3f30*/  PRMT R177, RZ, 0x7610, R177 ;  /* 0x00007610ffb17816 */ /* 0x000fc600000000b1 */
[----:B------:R-:W-:Y:S01]  /*3f40*/  IMAD.WIDE R182, R182, 0x2, R96 ;  /* 0x00000002b6b67825 */ /* 0x000fe200078e0260 */
[----:B------:R0:W2:Y:S01]  /*3f50*/  @!P1 LDG.E.U16 R191, [R178.64] ;  /* 0x00000008b2bf9981 */ /* 0x0000a2000c1e1500 */
[----:B------:R-:W-:Y:S02]  /*3f60*/  ISETP.GE.AND P1, PT, R194, UR7, PT ;  /* 0x00000007c2007c0c */ /* 0x000fe4000bf26270 */
[----:B------:R-:W-:Y:S01]  /*3f70*/  IMAD R181, R181, c[0x0][0x188], RZ ;  /* 0x00006200b5b57a24 */ /* 0x000fe200078e02ff */
[----:B------:R-:W-:Y:S01]  /*3f80*/  LOP3.LUT R194, R0, 0x4a, RZ, 0xfc, !PT ;  /* 0x0000004a00c27812 */ /* 0x000fe200078efcff */
[----:B------:R0:W2:Y:S01]  /*3f90*/  @!P3 LDG.E.U16 R177, [R182.64] ;  /* 0x00000008b6b1b981 */ /* 0x0000a2000c1e1500 */
[----:B-1----:R-:W-:Y:S01]  /*3fa0*/  PRMT R174, RZ, 0x7610, R174 ;  /* 0x00007610ffae7816 */ /* 0x002fe200000000ae */
[----:B------:R-:W-:Y:S01]  /*3fb0*/  IMAD.WIDE R126, R181, 0x2, R96 ;  /* 0x00000002b57e7825 */ /* 0x000fe200078e0260 */
[----:B------:R-:W-:Y:S02]  /*3fc0*/  ISETP.GE.AND P3, PT, R194, UR7, PT ;  /* 0x00000007c2007c0c */ /* 0x000fe4000bf66270 */
[----:B------:R-:W-:-:S02]  /*3fd0*/  LOP3.LUT R194, R0, 0x46, RZ, 0xfc, !PT ;  /* 0x0000004600c27812 */ /* 0x000fc400078efcff */
[----:B------:R-:W-:Y:S01]  /*3fe0*/  LOP3.LUT R180, R0, 0x42, RZ, 0xfc, !PT ;  /* 0x0000004200b47812 */ /* 0x000fe200078efcff */
[----:B------:R1:W2:Y:S02]  /*3ff0*/  @!P0 LDG.E.U16 R174, [R126.64] ;  /* 0x000000087eae8981 */ /* 0x0002a4000c1e1500 */
[----:B------:R-:W-:Y:S02]  /*4000*/  IMAD R194, R194, c[0x0][0x188], RZ ;  /* 0x00006200c2c27a24 */ /* 0x000fe400078e02ff */
[----:B------:R-:W-:Y:S01]  /*4010*/  IMAD R180, R180, c[0x0][0x188], RZ ;  /* 0x00006200b4b47a24 */ /* 0x000fe200078e02ff */
[----:B-1----:R-:W-:-:S03]  /*4020*/  LOP3.LUT R127, R0, 0x4c, RZ, 0xfc, !PT ;  /* 0x0000004c007f7812 */ /* 0x002fc600078efcff */
[----:B------:R-:W-:Y:S01]  /*4030*/  IMAD.WIDE R180, R180, 0x2, R96 ;  /* 0x00000002b4b47825 */ /* 0x000fe200078e0260 */
[----:B------:R-:W-:Y:S02]  /*4040*/  PRMT R202, RZ, 0x7610, R202 ;  /* 0x00007610ffca7816 */ /* 0x000fe400000000ca */
[----:B------:R-:W-:Y:S01]  /*4050*/  ISETP.GE.AND P4, PT, R127, UR7, PT ;  /* 0x000000077f007c0c */ /* 0x000fe2000bf86270 */
[----:B------:R-:W-:Y:S01]  /*4060*/  IMAD.WIDE R126, R194, 0x2, R96 ;  /* 0x00000002c27e7825 */ /* 0x000fe200078e0260 */
[C---:B------:R-:W-:Y:S02]  /*4070*/  LOP3.LUT R194, R0.reuse, 0x48, RZ, 0xfc, !PT ;  /* 0x0000004800c27812 */ /* 0x040fe400078efcff */
[----:B------:R-:W-:Y:S01]  /*4080*/  LOP3.LUT R195, R0, 0x48, RZ, 0xfc, !PT ;  /* 0x0000004800c37812 */ /* 0x000fe200078efcff */
[----:B------:R1:W2:Y:S02]  /*4090*/  @!P2 LDG.E.U16 R202, [R180.64] ;  /* 0x00000008b4caa981 */ /* 0x0002a4000c1e1500 */
[----:B------:R-:W-:Y:S01]  /*40a0*/  IMAD R194, R194, c[0x0][0x188], RZ ;  /* 0x00006200c2c27a24 */ /* 0x000fe200078e02ff */
[----:B------:R-:W-:-:S02]  /*40b0*/  ISETP.GE.AND P2, PT, R195, UR7, PT ;  /* 0x00000007c3007c0c */ /* 0x000fc4000bf46270 */
[----:B------:R-:W-:Y:S01]  /*40c0*/  LOP3.LUT R195, R0, 0x4e, RZ, 0xfc, !PT ;  /* 0x0000004e00c37812 */ /* 0x000fe200078efcff */
[----:B0-----:R-:W-:Y:S01]  /*40d0*/  IMAD.WIDE R178, R194, 0x2, R96 ;  /* 0x00000002c2b27825 */ /* 0x001fe200078e0260 */
[C---:B------:R-:W-:Y:S02]  /*40e0*/  LOP3.LUT R194, R0.reuse, 0x4c, RZ, 0xfc, !PT ;  /* 0x0000004c00c27812 */ /* 0x040fe400078efcff */
[----:B------:R-:W-:Y:S02]  /*40f0*/  ISETP.GE.AND P0, PT, R195, UR7, PT ;  /* 0x00000007c3007c0c */ /* 0x000fe4000bf06270 */
[----:B------:R-:W-:Y:S02]  /*4100*/  PRMT R175, RZ, 0x7610, R175 ;  /* 0x00007610ffaf7816 */ /* 0x000fe400000000af */
[----:B------:R-:W-:Y:S01]  /*4110*/  LOP3.LUT R195, R0, 0x4a, RZ, 0xfc, !PT ;  /* 0x0000004a00c37812 */ /* 0x000fe200078efcff */
[----:B------:R-:W-:-:S03]  /*4120*/  IMAD R194, R194, c[0x0][0x188], RZ ;  /* 0x00006200c2c27a24 */ /* 0x000fc600078e02ff */
[----:B------:R0:W2:Y:S01]  /*4130*/  @!P1 LDG.E.U16 R175, [R126.64] ;  /* 0x000000087eaf9981 */ /* 0x0000a2000c1e1500 */
[----:B------:R-:W-:Y:S01]  /*4140*/  IMAD R195, R195, c[0x0][0x188], RZ ;  /* 0x00006200c3c37a24 */ /* 0x000fe200078e02ff */
[----:B------:R-:W-:Y:S02]  /*4150*/  PRMT R200, RZ, 0x7610, R200 ;  /* 0x00007610ffc87816 */ /* 0x000fe400000000c8 */
[----:B------:R-:W-:Y:S01]  /*4160*/  PRMT R193, RZ, 0x7610, R193 ;  /* 0x00007610ffc17816 */ /* 0x000fe200000000c1 */
[----:B-1----:R-:W-:-:S04]  /*4170*/  IMAD.WIDE R180, R195, 0x2, R96 ;  /* 0x00000002c3b47825 */ /* 0x002fc800078e0260 */
[----:B0-----:R-:W-:Y:S01]  /*4180*/  IMAD.WIDE R126, R194, 0x2, R96 ;  /* 0x00000002c27e7825 */ /* 0x001fe200078e0260 */
[----:B------:R-:W-:Y:S01]  /*4190*/  LOP3.LUT R194, R0, 0x4e, RZ, 0xfc, !PT ;  /* 0x0000004e00c27812 */ /* 0x000fe200078efcff */
[----:B------:R0:W2:Y:S04]  /*41a0*/  @!P3 LDG.E.U16 R200, [R180.64] ;  /* 0x00000008b4c8b981 */ /* 0x0000a8000c1e1500 */
[----:B------:R-:W-:Y:S01]  /*41b0*/  IMAD R194, R194, c[0x0][0x188], RZ ;  /* 0x00006200c2c27a24 */ /* 0x000fe200078e02ff */
[----:B------:R1:W2:Y:S01]  /*41c0*/  @!P2 LDG.E.U16 R193, [R178.64] ;  /* 0x00000008b2c1a981 */ /* 0x0002a2000c1e1500 */
[----:B------:R-:W-:Y:S02]  /*41d0*/  LOP3.LUT R195, R0, 0x54, RZ, 0xfc, !PT ;  /* 0x0000005400c37812 */ /* 0x000fe400078efcff */
[----:B------:R-:W-:-:S02]  /*41e0*/  PRMT R102, RZ, 0x7610, R102 ;  /* 0x00007610ff667816 */ /* 0x000fc40000000066 */
[C---:B0-----:R-:W-:Y:S02]  /*41f0*/  LOP3.LUT R181, R0.reuse, 0x52, RZ, 0xfc, !PT ;  /* 0x0000005200b57812 */ /* 0x041fe400078efcff */
[----:B------:R-:W-:Y:S02]  /*4200*/  LOP3.LUT R180, R0, 0x50, RZ, 0xfc, !PT ;  /* 0x0000005000b47812 */ /* 0x000fe400078efcff */
[----:B------:R-:W-:Y:S01]  /*4210*/  PRMT R5, RZ, 0x7610, R5 ;  /* 0x00007610ff057816 */ /* 0x000fe20000000005 */
[--C-:B-1----:R-:W-:Y:S01]  /*4220*/  IMAD.WIDE R178, R194, 0x2, R96.reuse ;  /* 0x00000002c2b27825 */ /* 0x102fe200078e0260 */
[----:B------:R-:W-:Y:S01]  /*4230*/  LOP3.LUT R194, R0, 0x50, RZ, 0xfc, !PT ;  /* 0x0000005000c27812 */ /* 0x000fe200078efcff */
[----:B------:R0:W2:Y:S01]  /*4240*/  @!P4 LDG.E.U16 R102, [R126.64] ;  /* 0x000000087e66c981 */ /* 0x0000a2000c1e1500 */
[----:B------:R-:W-:Y:S01]  /*4250*/  ISETP.GE.AND P2, PT, R181, UR7, PT ;  /* 0x00000007b5007c0c */ /* 0x000fe2000bf46270 */
[----:B------:R-:W-:Y:S01]  /*4260*/  IMAD R180, R180, c[0x0][0x188], RZ ;  /* 0x00006200b4b47a24 */ /* 0x000fe200078e02ff */
[----:B------:R-:W-:Y:S01]  /*4270*/  ISETP.GE.AND P3, PT, R195, UR7, PT ;  /* 0x00000007c3007c0c */ /* 0x000fe2000bf66270 */
[----:B------:R-:W-:Y:S01]  /*4280*/  IMAD R181, R181, c[0x0][0x188], RZ ;  /* 0x00006200b5b57a24 */ /* 0x000fe200078e02ff */
[----:B------:R-:W-:Y:S01]  /*4290*/  ISETP.GE.AND P1, PT, R194, UR7, PT ;  /* 0x00000007c2007c0c */ /* 0x000fe2000bf26270 */
[----:B------:R-:W-:Y:S01]  /*42a0*/  IMAD R195, R195, c[0x0][0x188], RZ ;  /* 0x00006200c3c37a24 */ /* 0x000fe200078e02ff */
[----:B------:R-:W-:Y:S01]  /*42b0*/  LOP3.LUT R194, R0, 0x56, RZ, 0xfc, !PT ;  /* 0x0000005600c27812 */ /* 0x000fe200078efcff */
[----:B------:R1:W2:Y:S01]  /*42c0*/  @!P0 LDG.E.U16 R5, [R178.64] ;  /* 0x00000008b2058981 */ /* 0x0002a2000c1e1500 */
[----:B0-----:R-:W-:-:S02]  /*42d0*/  IMAD.WIDE R126, R180, 0x2, R96 ;  /* 0x00000002b47e7825 */ /* 0x001fc400078e0260 */
[----:B------:R-:W-:Y:S02]  /*42e0*/  ISETP.GE.AND P0, PT, R194, UR7, PT ;  /* 0x00000007c2007c0c */ /* 0x000fe4000bf06270 */
[----:B------:R-:W-:Y:S01]  /*42f0*/  LOP3.LUT R194, R0, 0x58, RZ, 0xfc, !PT ;  /* 0x0000005800c27812 */ /* 0x000fe200078efcff */
[----:B-1----:R-:W-:Y:S01]  /*4300*/  IMAD.WIDE R178, R181, 0x2, R96 ;  /* 0x00000002b5b27825 */ /* 0x002fe200078e0260 */
[----:B------:R-:W-:-:S03]  /*4310*/  PRMT R197, RZ, 0x7610, R197 ;  /* 0x00007610ffc57816 */ /* 0x000fc600000000c5 */
[----:B------:R-:W-:Y:S01]  /*4320*/  IMAD.WIDE R180, R195, 0x2, R96 ;  /* 0x00000002c3b47825 */ /* 0x000fe200078e0260 */
[----:B------:R-:W-:Y:S02]  /*4330*/  LOP3.LUT R195, R0, 0x56, RZ, 0xfc, !PT ;  /* 0x0000005600c37812 */ /* 0x000fe400078efcff */
[----:B------:R-:W-:Y:S01]  /*4340*/  PRMT R199, RZ, 0x7610, R199 ;  /* 0x00007610ffc77816 */ /* 0x000fe200000000c7 */
[----:B------:R0:W2:Y:S01]  /*4350*/  @!P1 LDG.E.U16 R197, [R126.64] ;  /* 0x000000087ec59981 */ /* 0x0000a2000c1e1500 */
[----:B------:R-:W-:Y:S01]  /*4360*/  ISETP.GE.AND P4, PT, R194, UR7, PT ;  /* 0x00000007c2007c0c */ /* 0x000fe2000bf86270 */
[----:B------:R-:W-:Y:S01]  /*4370*/  IMAD R195, R195, c[0x0][0x188], RZ ;  /* 0x00006200c3c37a24 */ /* 0x000fe200078e02ff */
[----:B------:R-:W-:Y:S02]  /*4380*/  LOP3.LUT R194, R0, 0x5a, RZ, 0xfc, !PT ;  /* 0x0000005a00c27812 */ /* 0x000fe400078efcff */
[----:B------:R-:W-:Y:S01]  /*4390*/  PRMT R184, RZ, 0x7610, R184 ;  /* 0x00007610ffb87816 */ /* 0x000fe200000000b8 */
[----:B------:R1:W2:Y:S01]  /*43a0*/  @!P2 LDG.E.U16 R199, [R178.64] ;  /* 0x00000008b2c7a981 */ /* 0x0002a2000c1e1500 */
[----:B------:R-:W-:Y:S01]  /*43b0*/  ISETP.GE.AND P1, PT, R194, UR7, PT ;  /* 0x00000007c2007c0c */ /* 0x000fe2000bf26270 */
[----:B0-----:R-:W-:Y:S01]  /*43c0*/  IMAD.WIDE R126, R195, 0x2, R96 ;  /* 0x00000002c37e7825 */ /* 0x001fe200078e0260 */
[----:B------:R-:W-:-:S02]  /*43d0*/  LOP3.LUT R194, R0, 0x5e, RZ, 0xfc, !PT ;  /* 0x0000005e00c27812 */ /* 0x000fc400078efcff */
[C---:B------:R-:W-:Y:S02]  /*43e0*/  LOP3.LUT R195, R0.reuse, 0x5c, RZ, 0xfc, !PT ;  /* 0x0000005c00c37812 */ /* 0x040fe400078efcff */
[----:B------:R0:W2:Y:S01]  /*43f0*/  @!P0 LDG.E.U16 R184, [R126.64] ;  /* 0x000000087eb88981 */ /* 0x0000a2000c1e1500 */
[----:B-1----:R-:W-:Y:S02]  /*4400*/  LOP3.LUT R179, R0, 0x58, RZ, 0xfc, !PT ;  /* 0x0000005800b37812 */ /* 0x002fe400078efcff */
[----:B------:R-:W-:Y:S02]  /*4410*/  ISETP.GE.AND P0, PT, R194, UR7, PT ;  /* 0x00000007c2007c0c */ /* 0x000fe4000bf06270 */
[C---:B------:R-:W-:Y:S01]  /*4420*/  LOP3.LUT R194, R0.reuse, 0x5c, RZ, 0xfc, !PT ;  /* 0x0000005c00c27812 */ /* 0x040fe200078efcff */
[----:B------:R-:W-:Y:S01]  /*4430*/  IMAD R179, R179, c[0x0][0x188], RZ ;  /* 0x00006200b3b37a24 */ /* 0x000fe200078e02ff */
[----:B------:R-:W-:Y:S02]  /*4440*/  ISETP.GE.AND P2, PT, R195, UR7, PT ;  /* 0x00000007c3007c0c */ /* 0x000fe4000bf46270 */
[----:B------:R-:W-:Y:S01]  /*4450*/  PRMT R198, RZ, 0x7610, R198 ;  /* 0x00007610ffc67816 */ /* 0x000fe200000000c6 */
[----:B------:R-:W-:Y:S01]  /*4460*/  IMAD.WIDE R178, R179, 0x2, R96 ;  /* 0x00000002b3b27825 */ /* 0x000fe200078e0260 */
[----:B------:R-:W-:-:S03]  /*4470*/  LOP3.LUT R195, R0, 0x5a, RZ, 0xfc, !PT ;  /* 0x0000005a00c37812 */ /* 0x000fc600078efcff */
[----:B------:R-:W-:Y:S01]  /*4480*/  IMAD R194, R194, c[0x0][0x188], RZ ;  /* 0x00006200c2c27a24 */ /* 0x000fe200078e02ff */
[----:B------:R1:W2:Y:S01]  /*4490*/  @!P4 LDG.E.U16 R198, [R178.64] ;  /* 0x00000008b2c6c981 */ /* 0x0002a2000c1e1500 */
[----:B------:R-:W-:Y:S01]  /*44a0*/  IMAD R195, R195, c[0x0][0x188], RZ ;  /* 0x00006200c3c37a24 */ /* 0x000fe200078e02ff */
[----:B------:R-:W-:-:S03]  /*44b0*/  PRMT R196, RZ, 0x7610, R196 ;  /* 0x00007610ffc47816 */ /* 0x000fc600000000c4 */
[----:B0-----:R-:W-:-:S04]  /*44c0*/  IMAD.WIDE R126, R195, 0x2, R96 ;  /* 0x00000002c37e7825 */ /* 0x001fc800078e0260 */
[----:B-1----:R-:W-:Y:S01]  /*44d0*/  IMAD.WIDE R178, R194, 0x2, R96 ;  /* 0x00000002c2b27825 */ /* 0x002fe200078e0260 */
[----:B------:R-:W-:Y:S01]  /*44e0*/  LOP3.LUT R194, R0, 0x5e, RZ, 0xfc, !PT ;  /* 0x0000005e00c27812 */ /* 0x000fe200078efcff */
[----:B------:R0:W2:Y:S01]  /*44f0*/  @!P1 LDG.E.U16 R196, [R126.64] ;  /* 0x000000087ec49981 */ /* 0x0000a2000c1e1500 */
[----:B------:R-:W-:-:S03]  /*4500*/  ISETP.GE.AND P1, PT, R252, UR7, PT ;  /* 0x00000007fc007c0c */ /* 0x000fc6000bf26270 */
[----:B------:R-:W-:Y:S01]  /*4510*/  IMAD R194, R194, c[0x0][0x188], RZ ;  /* 0x00006200c2c27a24 */ /* 0x000fe200078e02ff */
[----:B------:R-:W-:-:S03]  /*4520*/  PRMT R183, RZ, 0x7610, R183 ;  /* 0x00007610ffb77816 */ /* 0x000fc600000000b7 */
[----:B0-----:R-:W-:Y:S01]  /*4530*/  IMAD.WIDE R126, R194, 0x2, R96 ;  /* 0x00000002c27e7825 */ /* 0x001fe200078e0260 */
[----:B------:R-:W-:-:S03]  /*4540*/  PRMT R201, RZ, 0x7610, R201 ;  /* 0x00007610ffc97816 */ /* 0x000fc600000000c9 */
[----:B------:R-:W-:Y:S01]  /*4550*/  IMAD R194, R252, c[0x0][0x188], RZ ;  /* 0x00006200fcc27a24 */ /* 0x000fe200078e02ff */
[----:B------:R0:W2:Y:S01]  /*4560*/  @!P0 LDG.E.U16 R183, [R126.64] ;  /* 0x000000087eb78981 */ /* 0x0000a2000c1e1500 */
[----:B------:R-:W-:Y:S02]  /*4570*/  ISETP.GE.AND P0, PT, R251, UR7, PT ;  /* 0x00000007fb007c0c */ /* 0x000fe4000bf06270 */
[----:B------:R-:W-:Y:S01]  /*4580*/  PRMT R192, RZ, 0x7610, R192 ;  /* 0x00007610ffc07816 */ /* 0x000fe200000000c0 */
[----:B0-----:R-:W-:-:S04]  /*4590*/  IMAD.WIDE R126, R194, 0x2, R96 ;  /* 0x00000002c27e7825 */ /* 0x001fc800078e0260 */
        /* <DEDUP_REMOVED lines=8> */
[----:B------:R-:W-:Y:S02]  /*4620*/  PRMT R112, RZ, 0x7610, R112 ;  /* 0x00007610ff707816 */ /* 0x000fe40000000070 */
[----:B------:R-:W-:-:S04]  /*4630*/  PRMT R182, RZ, 0x7610, R182 ;  /* 0x00007610ffb67816 */ /* 0x000fc800000000b6 */
[----:B------:R1:W2:Y:S01]  /*4640*/  @!P2 LDG.E.U16 R112, [R178.64] ;  /* 0x00000008b270a981 */ /* 0x0002a2000c1e1500 */
[----:B0-----:R-:W-:-:S04]  /*4650*/  IMAD.WIDE R126, R194, 0x2, R96 ;  /* 0x00000002c27e7825 */ /* 0x001fc800078e0260 */
[----:B------:R-:W-:Y:S01]  /*4660*/  IMAD R194, R249, c[0x0][0x188], RZ ;  /* 0x00006200f9c27a24 */ /* 0x000fe200078e02ff */
[----:B------:R0:W2:Y:S01]  /*4670*/  @!P1 LDG.E.U16 R117, [R126.64] ;  /* 0x000000087e759981 */ /* 0x0000a2000c1e1500 */
[C---:B------:R-:W-:Y:S01]  /*4680*/  ISETP.GE.AND P1, PT, R248.reuse, UR7, PT ;  /* 0x00000007f8007c0c */ /* 0x040fe2000bf26270 */
[----:B-1----:R-:W-:Y:S01]  /*4690*/  IMAD R178, R248, c[0x0][0x188], RZ ;  /* 0x00006200f8b27a24 */ /* 0x002fe200078e02ff */
[----:B------:R-:W-:Y:S01]  /*46a0*/  PRMT R203, RZ, 0x7610, R203 ;  /* 0x00007610ffcb7816 */ /* 0x000fe200000000cb */
[----:B0-----:R-:W-:-:S05]  /*46b0*/  IMAD.WIDE R126, R194, 0x2, R96 ;  /* 0x00000002c27e7825 */ /* 0x001fca00078e0260 */
        /* <DEDUP_REMOVED lines=11> */
[----:B------:R-:W-:Y:S02]  /*4770*/  PRMT R107, RZ, 0x7610, R107 ;  /* 0x00007610ff6b7816 */ /* 0x000fe4000000006b */
[----:B------:R-:W-:-:S04]  /*4780*/  ISETP.GE.AND P0, PT, R245, UR7, PT ;  /* 0x00000007f5007c0c */ /* 0x000fc8000bf06270 */
[----:B------:R1:W2:Y:S01]  /*4790*/  @!P3 LDG.E.U16 R107, [R180.64] ;  /* 0x00000008b46bb981 */ /* 0x0002a2000c1e1500 */
[----:B0-----:R-:W-:-:S04]  /*47a0*/  IMAD.WIDE R126, R178, 0x2, R96 ;  /* 0x00000002b27e7825 */ /* 0x001fc800078e0260 */
[----:B------:R-:W-:Y:S01]  /*47b0*/  IMAD R178, R245, c[0x0][0x188], RZ ;  /* 0x00006200f5b27a24 */ /* 0x000fe200078e02ff */
[----:B------:R0:W3:Y:S01]  /*47c0*/  @!P1 LDG.E.U16 R122, [R126.64] ;  /* 0x000000087e7a9981 */ /* 0x0000e2000c1e1500 */
[----:B------:R-:W-:Y:S02]  /*47d0*/  ISETP.GE.AND P1, PT, R244, UR7, PT ;  /* 0x00000007f4007c0c */ /* 0x000fe4000bf26270 */
[----:B-1----:R-:W-:Y:S02]  /*47e0*/  PRMT R181, RZ, 0x7610, R181 ;  /* 0x00007610ffb57816 */ /* 0x002fe400000000b5 */
[----:B------:R-:W-:Y:S01]  /*47f0*/  PRMT R204, RZ, 0x7610, R204 ;  /* 0x00007610ffcc7816 */ /* 0x000fe200000000cc */
[----:B0-----:R-:W-:-:S04]  /*4800*/  IMAD.WIDE R126, R178, 0x2, R96 ;  /* 0x00000002b27e7825 */ /* 0x001fc800078e0260 */
[----:B------:R-:W-:Y:S01]  /*4810*/  IMAD R178, R244, c[0x0][0x188], RZ ;  /* 0x00006200f4b27a24 */ /* 0x000fe200078e02ff */
[----:B------:R0:W3:Y:S01]  /*4820*/  @!P0 LDG.E.U16 R181, [R126.64] ;  /* 0x000000087eb58981 */ /* 0x0000e2000c1e1500 */
[----:B------:R-:W-:Y:S02]  /*4830*/  ISETP.GE.AND P0, PT, R243, UR7, PT ;  /* 0x00000007f3007c0c */ /* 0x000fe4000bf06270 */
[----:B------:R-:W-:Y:S01]  /*4840*/  PRMT R189, RZ, 0x7610, R189 ;  /* 0x00007610ffbd7816 */ /* 0x000fe200000000bd */
[----:B0-----:R-:W-:-:S04]  /*4850*/  IMAD.WIDE R126, R178, 0x2, R96 ;  /* 0x00000002b27e7825 */ /* 0x001fc800078e0260 */
[----:B------:R-:W-:Y:S01]  /*4860*/  IMAD R178, R243, c[0x0][0x188], RZ ;  /* 0x00006200f3b27a24 */ /* 0x000fe200078e02ff */
[----:B------:R0:W4:Y:S01]  /*4870*/  @!P1 LDG.E.U16 R204, [R126.64] ;  /* 0x000000087ecc9981 */ /* 0x000122000c1e1500 */
[----:B------:R-:W-:Y:S02]  /*4880*/  ISETP.GE.AND P1, PT, R240, UR7, PT ;  /* 0x00000007f0007c0c */ /* 0x000fe4000bf26270 */
[----:B------:R-:W-:Y:S01]  /*4890*/  PRMT R207, RZ, 0x7610, R207 ;  /* 0x00007610ffcf7816 */ /* 0x000fe200000000cf */
[----:B0-----:R-:W-:-:S04]  /*48a0*/  IMAD.WIDE R126, R178, 0x2, R96 ;  /* 0x00000002b27e7825 */ /* 0x001fc800078e0260 */
[----:B------:R-:W-:Y:S01]  /*48b0*/  IMAD R178, R240, c[0x0][0x188], RZ ;  /* 0x00006200f0b27a24 */ /* 0x000fe200078e02ff */
[----:B------:R0:W4:Y:S01]  /*48c0*/  @!P0 LDG.E.U16 R189, [R126.64] ;  /* 0x000000087ebd8981 */ /* 0x000122000c1e1500 */
[----:B------:R-:W-:Y:S02]  /*48d0*/  ISETP.GE.AND P0, PT, R242, UR7, PT ;  /* 0x00000007f2007c0c */ /* 0x000fe4000bf06270 */
[----:B0-----:R-:W-:-:S05]  /*48e0*/  IMAD.WIDE R126, R178, 0x2, R96 ;  /* 0x00000002b27e7825 */ /* 0x001fca00078e0260 */
[----:B------:R0:W4:Y:S01]  /*48f0*/  @!P1 LDG.E.U16 R207, [R126.64] ;  /* 0x000000087ecf9981 */ /* 0x000122000c1e1500 */
[----:B------:R-:W-:Y:S01]  /*4900*/  IMAD R178, R242, c[0x0][0x188], RZ ;  /* 0x00006200f2b27a24 */ /* 0x000fe200078e02ff */
[----:B------:R-:W-:-:S03]  /*4910*/  ISETP.GE.AND P1, PT, R241, UR7, PT ;  /* 0x00000007f1007c0c */ /* 0x000fc6000bf26270 */
[----:B------:R-:W-:Y:S01]  /*4920*/  IMAD.WIDE R178, R178, 0x2, R96 ;  /* 0x00000002b2b27825 */ /* 0x000fe200078e0260 */
[----:B0-----:R-:W-:-:S03]  /*4930*/  PRMT R127, RZ, 0x7610, R127 ;  /* 0x00007610ff7f7816 */ /* 0x001fc6000000007f */
[----:B------:R-:W-:Y:S01]  /*4940*/  IMAD R194, R241, c[0x0][0x188], RZ ;  /* 0x00006200f1c27a24 */ /* 0x000fe200078e02ff */
[----:B------:R-:W-:Y:S02]  /*4950*/  PRMT R180, RZ, 0x7610, R180 ;  /* 0x00007610ffb47816 */ /* 0x000fe400000000b4 */
[----:B------:R0:W4:Y:S01]  /*4960*/  @!P0 LDG.E.U16 R127, [R178.64] ;  /* 0x00000008b27f8981 */ /* 0x000122000c1e1500 */
[----:B------:R-:W-:Y:S02]  /*4970*/  ISETP.GE.AND P0, PT, R239, UR7, PT ;  /* 0x00000007ef007c0c */ /* 0x000fe4000bf06270 */
[----:B------:R-:W-:Y:S01]  /*4980*/  PRMT R186, RZ, 0x7610, R186 ;  /* 0x00007610ffba7816 */ /* 0x000fe200000000ba */
[----:B0-----:R-:W-:-:S04]  /*4990*/  IMAD.WIDE R178, R194, 0x2, R96 ;  /* 0x00000002c2b27825 */ /* 0x001fc800078e0260 */
[----:B------:R-:W-:Y:S01]  /*49a0*/  IMAD R194, R239, c[0x0][0x188], RZ ;  /* 0x00006200efc27a24 */ /* 0x000fe200078e02ff */
[----:B------:R0:W4:Y:S01]  /*49b0*/  @!P1 LDG.E.U16 R180, [R178.64] ;  /* 0x00000008b2b49981 */ /* 0x000122000c1e1500 */
[C---:B------:R-:W-:Y:S01]  /*49c0*/  ISETP.GE.AND P1, PT, R238.reuse, UR7, PT ;  /* 0x00000007ee007c0c */ /* 0x040fe2000bf26270 */
[----:B------:R-:W-:Y:S01]  /*49d0*/  IMAD R195, R238, c[0x0][0x188], RZ ;  /* 0x00006200eec37a24 */ /* 0x000fe200078e02ff */
[----:B------:R-:W-:Y:S01]  /*49e0*/  PRMT R143, RZ, 0x7610, R143 ;  /* 0x00007610ff8f7816 */ /* 0x000fe2000000008f */
[----:B0-----:R-:W-:-:S05]  /*49f0*/  IMAD.WIDE R178, R194, 0x2, R96 ;  /* 0x00000002c2b27825 */ /* 0x001fca00078e0260 */
[----:B------:R0:W4:Y:S01]  /*4a00*/  @!P0 LDG.E.U16 R186, [R178.64] ;  /* 0x00000008b2ba8981 */ /* 0x000122000c1e1500 */
[C---:B------:R-:W-:Y:S01]  /*4a10*/  ISETP.GE.AND P0, PT, R237.reuse, UR7, PT ;  /* 0x00000007ed007c0c */ /* 0x040fe2000bf06270 */
[----:B------:R-:W-:Y:S02]  /*4a20*/  IMAD R194, R237, c[0x0][0x188], RZ ;  /* 0x00006200edc27a24 */ /* 0x000fe400078e02ff */
[----:B0-----:R-:W-:-:S05]  /*4a30*/  IMAD.WIDE R178, R195, 0x2, R96 ;  /* 0x00000002c3b27825 */ /* 0x001fca00078e0260 */
[----:B------:R0:W4:Y:S01]  /*4a40*/  @!P1 LDG.E.U16 R143, [R178.64] ;  /* 0x00000008b28f9981 */ /* 0x000122000c1e1500 */
[----:B------:R-:W-:Y:S01]  /*4a50*/  IMAD.WIDE R194, R194, 0x2, R96 ;  /* 0x00000002c2c27825 */ /* 0x000fe200078e0260 */
[----:B0-----:R-:W-:-:S06]  /*4a60*/  PRMT R179, RZ, 0x7610, R179 ;  /* 0x00007610ffb37816 */ /* 0x001fcc00000000b3 */
[----:B------:R0:W4:Y:S04]  /*4a70*/  @!P0 LDG.E.U16 R179, [R194.64] ;  /* 0x00000008c2b38981 */ /* 0x000128000c1e1500 */
[----:B------:R-:W-:Y:S06]  /*4a80*/  BAR.SYNC.DEFER_BLOCKING 0x0 ;  /* 0x0000000000007b1d */ /* 0x000fec0000010000 */
[----:B0-----:R-:W0:Y:S01]  /*4a90*/  S2R R195, SR_TID.X ;  /* 0x0000000000c37919 */ /* 0x001e220000002100 */
[----:B------:R-:W-:-:S02]  /*4aa0*/  IADD3 R194, P1, R218, UR4, RZ ;  /* 0x00000004dac27c10 */ /* 0x000fc4000ff3e0ff */
[----:B------:R-:W-:Y:S02]  /*4ab0*/  PRMT R104, RZ, 0x7610, R104 ;  /* 0x00007610ff687816 */ /* 0x000fe40000000068 */
[----:B0-----:R-:W-:-:S04]  /*4ac0*/  LOP3.LUT R195, R195, 0x3f, RZ, 0xc0, !PT ;  /* 0x0000003fc3c37812 */ /* 0x001fc800078ec0ff */
[----:B------:R-:W-:Y:S02]  /*4ad0*/  ISETP.GE.AND P0, PT, R195, UR7, PT ;  /* 0x00000007c3007c0c */ /* 0x000fe4000bf06270 */
[----:B------:R-:W-:Y:S02]  /*4ae0*/  IADD3.X R195, R219, UR5, RZ, P1, !PT ;  /* 0x00000005dbc37c10 */ /* 0x000fe40008ffe4ff */
[----:B------:R-:W-:-:S09]  /*4af0*/  PRMT R109, RZ, 0x7610, R109 ;  /* 0x00007610ff6d7816 */ /* 0x000fd2000000006d */
[----:B------:R0:W4:Y:S02]  /*4b00*/  @!P0 LDG.E.U16 R104, [R194.64] ;  /* 0x00000008c2688981 */ /* 0x000124000c1e1500 */
[----:B0-----:R-:W-:-:S04]  /*4b10*/  IADD3 R194, P1, R172, UR4, RZ ;  /* 0x00000004acc27c10 */ /* 0x001fc8000ff3e0ff */
[----:B------:R-:W-:-:S05]  /*4b20*/  IADD3.X R195, R173, UR5, RZ, P1, !PT ;  /* 0x00000005adc37c10 */ /* 0x000fca0008ffe4ff */
[----:B------:R0:W4:Y:S01]  /*4b30*/  @!P0 LDG.E.U16 R109, [R194.64] ;  /* 0x00000008c26d8981 */ /* 0x000122000c1e1500 */
[----:B------:R-:W-:Y:S02]  /*4b40*/  PRMT R114, RZ, 0x7610, R114 ;  /* 0x00007610ff727816 */ /* 0x000fe40000000072 */
        /* <DEDUP_REMOVED lines=14> */
[----:B------:R0:W5:Y:S01]  /*4c30*/  @!P0 LDG.E.U16 R141, [R194.64] ;  /* 0x00000008c28d8981 */ /* 0x000162000c1e1500 */
[----:B------:R-:W-:Y:S02]  /*4c40*/  PRMT R178, RZ, 0x7610, R178 ;  /* 0x00007610ffb27816 */ /* 0x000fe400000000b2 */
[----:B0-----:R-:W-:-:S04]  /*4c50*/  IADD3 R194, P1, R152, UR4, RZ ;  /* 0x0000000498c27c10 */ /* 0x001fc8000ff3e0ff */
[----:B------:R-:W-:Y:S01]  /*4c60*/  IADD3.X R195, R153, UR5, RZ, P1, !PT ;  /* 0x0000000599c37c10 */ /* 0x000fe20008ffe4ff */
[----:B--2---:R0:W-:Y:S04]  /*4c70*/  STS.U16 [R4], R101 ;  /* 0x0000006504007388 */ /* 0x0041e80000000400 */
[----:B------:R1:W2:Y:S01]  /*4c80*/  @!P0 LDG.E.U16 R178, [R194.64] ;  /* 0x00000008c2b28981 */ /* 0x0002a2000c1e1500 */
[----:B0-----:R-:W-:Y:S02]  /*4c90*/  PRMT R101, RZ, 0x7610, R101 ;  /* 0x00007610ff657816 */ /* 0x001fe40000000065 */
[----:B-1----:R-:W-:-:S04]  /*4ca0*/  IADD3 R194, P1, R148, UR4, RZ ;  /* 0x0000000494c27c10 */ /* 0x002fc8000ff3e0ff */
[----:B------:R-:W-:Y:S01]  /*4cb0*/  IADD3.X R195, R149, UR5, RZ, P1, !PT ;  /* 0x0000000595c37c10 */ /* 0x000fe20008ffe4ff */
[----:B---3--:R0:W-:Y:S04]  /*4cc0*/  STS.U16 [R4+0x200], R106 ;  /* 0x0002006a04007388 */ /* 0x0081e80000000400 */
[----:B------:R1:W3:Y:S01]  /*4cd0*/  @!P0 LDG.E.U16 R101, [R194.64] ;  /* 0x00000008c2658981 */ /* 0x0002e2000c1e1500 */
[----:B0-----:R-:W-:Y:S02]  /*4ce0*/  PRMT R106, RZ, 0x7610, R106 ;  /* 0x00007610ff6a7816 */ /* 0x001fe4000000006a */
[----:B-1----:R-:W-:-:S04]  /*4cf0*/  IADD3 R194, P1, R50, UR4, RZ ;  /* 0x0000000432c27c10 */ /* 0x002fc8000ff3e0ff */
[----:B------:R-:W-:Y:S01]  /*4d00*/  IADD3.X R195, R51, UR5, RZ, P1, !PT ;  /* 0x0000000533c37c10 */ /* 0x000fe20008ffe4ff */
[----:B------:R0:W-:Y:S04]  /*4d10*/  STS.U16 [R4+0x400], R111 ;  /* 0x0004006f04007388 */ /* 0x0001e80000000400 */
[----:B------:R1:W2:Y:S01]  /*4d20*/  @!P0 LDG.E.U16 R106, [R194.64] ;  /* 0x00000008c26a8981 */ /* 0x0002a2000c1e1500 */
        /* <DEDUP_REMOVED lines=12> */
[----:B------:R-:W-:-:S05]  /*4df0*/  IADD3.X R195, R57, UR5, RZ, P1, !PT ;  /* 0x0000000539c37c10 */ /* 0x000fca0008ffe4ff */
[----:B------:R0:W2:Y:S01]  /*4e00*/  @!P0 LDG.E.U16 R121, [R194.64] ;  /* 0x00000008c2798981 */ /* 0x0000a2000c1e1500 */
[----:B------:R-:W-:Y:S02]  /*4e10*/  PRMT R126, RZ, 0x7610, R126 ;  /* 0x00007610ff7e7816 */ /* 0x000fe4000000007e */
[----:B0-----:R-:W-:-:S04]  /*4e20*/  IADD3 R194, P1, R58, UR4, RZ ;  /* 0x000000043ac27c10 */ /* 0x001fc8000ff3e0ff */
        /* <DEDUP_REMOVED lines=41> */
[----:B----4-:R0:W-:Y:S04]  /*50c0*/  STS.U16 [R4+0x1c00], R204 ;  /* 0x001c00cc04007388 */ /* 0x0101e80000000400 */
[----:B------:R1:W4:Y:S01]  /*50d0*/  @!P0 LDG.E.U16 R203, [R194.64] ;  /* 0x00000008c2cb8981 */ /* 0x000322000c1e1500 */
        /* <DEDUP_REMOVED lines=8> */
[----:B------:R-:W-:Y:S04]  /*5160*/  STS.U16 [R4+0xa00], R214 ;  /* 0x000a00d604007388 */ /* 0x000fe80000000400 */
[----:B------:R0:W2:Y:S04]  /*5170*/  @!P0 LDG.E.U16 R207, [R194.64] ;  /* 0x00000008c2cf8981 */ /* 0x0000a8000c1e1500 */
[----:B------:R1:W-:Y:S01]  /*5180*/  STS.U16 [R230+0x80], R208 ;  /* 0x000080d0e6007388 */ /* 0x0003e20000000400 */
[----:B0-----:R-:W-:-:S02]  /*5190*/  IADD3 R194, P1, R80, UR4, RZ ;  /* 0x0000000450c27c10 */ /* 0x001fc4000ff3e0ff */
[----:B-1----:R-:W-:Y:S02]  /*51a0*/  PRMT R208, RZ, 0x7610, R208 ;  /* 0x00007610ffd07816 */ /* 0x002fe400000000d0 */
        /* <DEDUP_REMOVED lines=41> */
[----:B------:R0:W2:Y:S04]  /*5440*/  @!P0 LDG.E.U16 R202, [R194.64] ;  /* 0x00000008c2ca8981 */ /* 0x0000a8000c1e1500 */
[----:B0-----:R-:W0:Y:S01]  /*5450*/  S2R R195, SR_TID.X ;  /* 0x0000000000c37919 */ /* 0x001e220000002100 */
[----:B------:R-:W-:-:S03]  /*5460*/  IADD3 R194, P1, R220, UR4, RZ ;  /* 0x00000004dcc27c10 */ /* 0x000fc6000ff3e0ff */
[----:B------:R1:W-:Y:S01]  /*5470*/  STS.U16 [R230+0x1280], R200 ;  /* 0x001280c8e6007388 */ /* 0x0003e20000000400 */
[----:B0-----:R-:W-:-:S04]  /*5480*/  LOP3.LUT R195, R195, 0x3f, RZ, 0xc0, !PT ;  /* 0x0000003fc3c37812 */ /* 0x001fc800078ec0ff */
[----:B------:R-:W-:-:S04]  /*5490*/  LOP3.LUT R195, R195, 0x40, RZ, 0xfc, !PT ;  /* 0x00000040c3c37812 */ /* 0x000fc800078efcff */
[----:B------:R-:W-:Y:S02]  /*54a0*/  ISETP.GE.AND P0, PT, R195, UR7, PT ;  /* 0x00000007c3007c0c */ /* 0x000fe4000bf06270 */
[----:B-1----:R-:W-:Y:S02]  /*54b0*/  PRMT R200, RZ, 0x7610, R200 ;  /* 0x00007610ffc87816 */ /* 0x002fe400000000c8 */
[----:B------:R-:W-:Y:S01]  /*54c0*/  IADD3.X R195, R221, UR5, RZ, P1, !PT ;  /* 0x00000005ddc37c10 */ /* 0x000fe20008ffe4ff */
[----:B------:R0:W-:Y:S08]  /*54d0*/  STS.U16 [R230+0x1480], R199 ;  /* 0x001480c7e6007388 */ /* 0x0001f00000000400 */
[----:B------:R1:W2:Y:S01]  /*54e0*/  @!P0 LDG.E.U16 R200, [R194.64] ;  /* 0x00000008c2c88981 */ /* 0x0002a2000c1e1500 */
[----:B0-----:R-:W-:-:S02]  /*54f0*/  PRMT R199, RZ, 0x7610, R199 ;  /* 0x00007610ffc77816 */ /* 0x001fc400000000c7 */
        /* <DEDUP_REMOVED lines=27> */
[----:B-----5:R0:W-:Y:S04]  /*56b0*/  STS.U16 [R229+0x100], R185 ;  /* 0x000100b9e5007388 */ /* 0x0201e80000000400 */
[----:B------:R1:W5:Y:S01]  /*56c0*/  @!P0 LDG.E.U16 R186, [R194.64] ;  /* 0x00000008c2ba8981 */ /* 0x000362000c1e1500 */
        /* <DEDUP_REMOVED lines=57> */
[----:B------:R1:W3:Y:S01]  /*5a60*/  @!P0 LDG.E.U16 R112, [R194.64] ;  /* 0x00000008c2708981 */ /* 0x0002e2000c1e1500 */
        /* <DEDUP_REMOVED lines=11> */
[----:B-1----:R-:W-:Y:S01]  /*5b20*/  IADD3 R194, P1, R30, UR4, RZ ;  /* 0x000000041ec27c10 */ /* 0x002fe2000ff3e0ff */
[----:B------:R0:W-:Y:S03]  /*5b30*/  STS.U16 [R229+0xf00], R142 ;  /* 0x000f008ee5007388 */ /* 0x0001e60000000400 */
[----:B------:R-:W-:Y:S01]  /*5b40*/  IADD3.X R195, R31, UR5, RZ, P1, !PT ;  /* 0x000000051fc37c10 */ /* 0x000fe20008ffe4ff */
[----:B------:R1:W-:Y:S04]  /*5b50*/  STS.U16 [R229+0x1f00], R143 ;  /* 0x001f008fe5007388 */ /* 0x0003e80000000400 */
[----:B------:R4:W3:Y:S01]  /*5b60*/  @!P0 LDG.E.U16 R127, [R194.64] ;  /* 0x00000008c27f8981 */ /* 0x0008e2000c1e1500 */
[----:B0-----:R-:W-:-:S04]  /*5b70*/  IADD3 R142, P1, R32, UR4, RZ ;  /* 0x00000004208e7c10 */ /* 0x001fc8000ff3e0ff */
[----:B-1----:R-:W-:Y:S02]  /*5b80*/  IADD3.X R143, R33, UR5, RZ, P1, !PT ;  /* 0x00000005218f7c10 */ /* 0x002fe40008ffe4ff */
[----:B----4-:R-:W-:Y:S01]  /*5b90*/  PRMT R194, RZ, 0x7610, R194 ;  /* 0x00007610ffc27816 */ /* 0x010fe200000000c2 */
[----:B------:R-:W-:Y:S05]  /*5ba0*/  STS.U16 [R229+0x1300], R102 ;  /* 0x00130066e5007388 */ /* 0x000fea0000000400 */
[----:B------:R0:W4:Y:S04]  /*5bb0*/  @!P0 LDG.E.U16 R194, [R142.64] ;  /* 0x000000088ec28981 */ /* 0x000128000c1e1500 */
[----:B------:R1:W-:Y:S01]  /*5bc0*/  STS.U16 [R228+0x180], R176 ;  /* 0x000180b0e4007388 */ /* 0x0003e20000000400 */
[----:B0-----:R-:W-:-:S02]  /*5bd0*/  IADD3 R142, P1, R34, UR4, RZ ;  /* 0x00000004228e7c10 */ /* 0x001fc4000ff3e0ff */
[----:B-1----:R-:W-:Y:S02]  /*5be0*/  PRMT R176, RZ, 0x7610, R176 ;  /* 0x00007610ffb07816 */ /* 0x002fe400000000b0 */
[----:B------:R-:W-:Y:S02]  /*5bf0*/  IADD3.X R143, R35, UR5, RZ, P1, !PT ;  /* 0x00000005238f7c10 */ /* 0x000fe40008ffe4ff */
[----:B------:R-:W-:Y:S01]  /*5c00*/  IADD3 R102, P1, R36, UR4, RZ ;  /* 0x0000000424667c10 */ /* 0x000fe2000ff3e0ff */
[----:B------:R0:W-:Y:S04]  /*5c10*/  STS.U16 [R228+0x380], R103 ;  /* 0x00038067e4007388 */ /* 0x0001e80000000400 */
[----:B------:R1:W3:Y:S01]  /*5c20*/  @!P0 LDG.E.U16 R176, [R142.64] ;  /* 0x000000088eb08981 */ /* 0x0002e2000c1e1500 */
[----:B0-----:R-:W-:-:S02]  /*5c30*/  IADD3.X R103, R37, UR5, RZ, P1, !PT ;  /* 0x0000000525677c10 */ /* 0x001fc40008ffe4ff */
[----:B-1----:R-:W-:Y:S01]  /*5c40*/  PRMT R142, RZ, 0x7610, R142 ;  /* 0x00007610ff8e7816 */ /* 0x002fe2000000008e */
[----:B------:R0:W-:Y:S05]  /*5c50*/  STS.U16 [R228+0x580], R108 ;  /* 0x0005806ce4007388 */ /* 0x0001ea0000000400 */
        /* <DEDUP_REMOVED lines=23> */
[----:B------:R-:W-:-:S05]  /*5dd0*/  IADD3.X R103, R47, UR5, RZ, P1, !PT ;  /* 0x000000052f677c10 */ /* 0x000fca0008ffe4ff */
[----:B------:R0:W3:Y:S01]  /*5de0*/  @!P0 LDG.E.U16 R140, [R102.64] ;  /* 0x00000008668c8981 */ /* 0x0000e2000c1e1500 */
[----:B------:R-:W-:Y:S02]  /*5df0*/  PRMT R143, RZ, 0x7610, R143 ;  /* 0x00007610ff8f7816 */ /* 0x000fe4000000008f */
[----:B0-----:R-:W-:-:S04]  /*5e00*/  IADD3 R102, P1, R48, UR4, RZ ;  /* 0x0000000430667c10 */ /* 0x001fc8000ff3e0ff */
[----:B------:R-:W-:Y:S01]  /*5e10*/  IADD3.X R103, R49, UR5, RZ, P1, !PT ;  /* 0x0000000531677c10 */ /* 0x000fe20008ffe4ff */
[----:B------:R0:W-:Y:S04]  /*5e20*/  STS.U16 [R228+0xf80], R174 ;  /* 0x000f80aee4007388 */ /* 0x0001e80000000400 */
[----:B------:R1:W3:Y:S01]  /*5e30*/  @!P0 LDG.E.U16 R143, [R102.64] ;  /* 0x00000008668f8981 */ /* 0x0002e2000c1e1500 */
[----:B0-----:R-:W-:Y:S02]  /*5e40*/  PRMT R174, RZ, 0x7610, R174 ;  /* 0x00007610ffae7816 */ /* 0x001fe400000000ae */
[----:B-1----:R-:W-:-:S04]  /*5e50*/  IADD3 R102, P1, R224, UR4, RZ ;  /* 0x00000004e0667c10 */ /* 0x002fc8000ff3e0ff */
[----:B------:R-:W-:-:S05]  /*5e60*/  IADD3.X R103, R225, UR5, RZ, P1, !PT ;  /* 0x00000005e1677c10 */ /* 0x000fca0008ffe4ff */
[----:B------:R-:W3:Y:S04]  /*5e70*/  @!P0 LDG.E.U16 R174, [R102.64] ;  /* 0x0000000866ae8981 */ /* 0x000ee8000c1e1500 */
[----:B------:R-:W-:Y:S04]  /*5e80*/  STS.U16 [R228+0x1180], R175 ;  /* 0x001180afe4007388 */ /* 0x000fe80000000400 */
[----:B------:R-:W-:Y:S04]  /*5e90*/  STS.U16 [R228+0x1380], R5 ;  /* 0x00138005e4007388 */ /* 0x000fe80000000400 */
[----:B------:R-:W-:Y:S04]  /*5ea0*/  STS.U16 [R228+0x1580], R184 ;  /* 0x001580b8e4007388 */ /* 0x000fe80000000400 */
[----:B------:R-:W-:Y:S04]  /*5eb0*/  STS.U16 [R228+0x1780], R183 ;  /* 0x001780b7e4007388 */ /* 0x000fe80000000400 */
[----:B------:R-:W-:Y:S04]  /*5ec0*/  STS.U16 [R228+0x1980], R182 ;  /* 0x001980b6e4007388 */ /* 0x000fe80000000400 */
[----:B------:R-:W-:Y:S04]  /*5ed0*/  STS.U16 [R228+0x1b80], R181 ;  /* 0x001b80b5e4007388 */ /* 0x000fe80000000400 */
[----:B------:R-:W-:Y:S04]  /*5ee0*/  STS.U16 [R228+0x1d80], R180 ;  /* 0x001d80b4e4007388 */ /* 0x000fe80000000400 */
[----:B------:R-:W-:Y:S04]  /*5ef0*/  STS.U16 [R228+0x1f80], R179 ;  /* 0x001f80b3e4007388 */ /* 0x000fe80000000400 */
[----:B--2---:R-:W-:Y:S04]  /*5f00*/  STS.U16 [R4+0x3800], R178 ;  /* 0x003800b204007388 */ /* 0x004fe80000000400 */
[----:B------:R-:W-:Y:S04]  /*5f10*/  STS.U16 [R4+0x3000], R188 ;  /* 0x003000bc04007388 */ /* 0x000fe80000000400 */
[----:B------:R-:W-:Y:S04]  /*5f20*/  STS.U16 [R4+0x2800], R207 ;  /* 0x002800cf04007388 */ /* 0x000fe80000000400 */
[----:B------:R-:W-:Y:S04]  /*5f30*/  STS.U16 [R4+0x2000], R205 ;  /* 0x002000cd04007388 */ /* 0x000fe80000000400 */
[----:B-----5:R-:W-:Y:S04]  /*5f40*/  STS.U16 [R4+0x3880], R186 ;  /* 0x003880ba04007388 */ /* 0x020fe80000000400 */
[----:B------:R-:W-:Y:S04]  /*5f50*/  STS.U16 [R4+0x3080], R214 ;  /* 0x003080d604007388 */ /* 0x000fe80000000400 */
[----:B----4-:R-:W-:Y:S01]  /*5f60*/  STS.U16 [R4+0x2880], R194 ;  /* 0x002880c204007388 */ /* 0x010fe20000000400 */
[----:B------:R-:W-:-:S03]  /*5f70*/  LOP3.LUT R195, R2, 0x40, RZ, 0x3c, !PT ;  /* 0x0000004002c37812 */ /* 0x000fc600078e3cff */
[----:B---3--:R-:W-:Y:S04]  /*5f80*/  STS.U16 [R4+0x2080], R143 ;  /* 0x0020808f04007388 */ /* 0x008fe80000000400 */
        /* <DEDUP_REMOVED lines=56> */
[----:B------:R-:W-:Y:S06]  /*6310*/  BAR.SYNC.DEFER_BLOCKING 0x0 ;  /* 0x0000000000007b1d */ /* 0x000fec0000010000 */
[----:B------:R-:W-:Y:S04]  /*6320*/  LDSM.16.MT88.4 R104, [R3] ;  /* 0x000000000368783b */ /* 0x000fe80000004200 */
[----:B------:R-:W0:Y:S04]  /*6330*/  LDSM.16.M88.4 R108, [R2+0x2000] ;  /* 0x00200000026c783b */ /* 0x000e280000000200 */
[----:B------:R-:W1:Y:S04]  /*6340*/  LDSM.16.M88.4 R112, [R2+0x3000] ;  /* 0x003000000270783b */ /* 0x000e680000000200 */
[----:B------:R-:W2:Y:S04]  /*6350*/  LDSM.16.MT88.4 R100, [R231] ;  /* 0x00000000e764783b */ /* 0x000ea80000004200 */
[----:B------:R-:W3:Y:S04]  /*6360*/  LDSM.16.MT88.4 R116, [R3+0x400] ;  /* 0x000400000374783b */ /* 0x000ee80000004200 */
[----:B------:R-:W4:Y:S04]  /*6370*/  LDSM.16.MT88.4 R120, [R231+0x400] ;  /* 0x00040000e778783b */ /* 0x000f280000004200 */
[----:B------:R-:W-:Y:S04]  /*6380*/  LDSM.16.MT88.4 R140, [R3+0x800] ;  /* 0x00080000038c783b */ /* 0x000fe80000004200 */
[----:B------:R-:W-:Y:S01]  /*6390*/  LDSM.16.MT88.4 R124, [R231+0x800] ;  /* 0x00080000e77c783b */ /* 0x000fe20000004200 */
[C---:B0-----:R-:W-:Y:S08]  /*63a0*/  HMMA.16816.F32 R144, R104.reuse, R108, R144 ;  /* 0x0000006c6890723c */ /* 0x041ff00000001890 */
[----:B-1----:R-:W-:Y:S01]  /*63b0*/  HMMA.16816.F32 R136, R104, R112, R136 ;  /* 0x000000706888723c */ /* 0x002fe20000001888 */
[----:B------:R-:W0:Y:S07]  /*63c0*/  LDSM.16.M88.4 R104, [R195+0x2000] ;  /* 0x00200000c368783b */ /* 0x000e2e0000000200 */
[C---:B--2---:R-:W-:Y:S08]  /*63d0*/  HMMA.16816.F32 R132, R100.reuse, R108, R132 ;  /* 0x0000006c6484723c */ /* 0x044ff00000001884 */
[----:B------:R-:W-:Y:S01]  /*63e0*/  HMMA.16816.F32 R128, R100, R112, R128 ;  /* 0x000000706480723c */ /* 0x000fe20000001880 */
[----:B------:R-:W1:Y:S07]  /*63f0*/  LDSM.16.M88.4 R100, [R195+0x3000] ;  /* 0x00300000c364783b */ /* 0x000e6e0000000200 */
[C---:B---3--:R-:W-:Y:S08]  /*6400*/  HMMA.16816.F32 R144, R116.reuse, R110, R144 ;  /* 0x0000006e7490723c */ /* 0x048ff00000001890 */
[----:B------:R-:W-:Y:S01]  /*6410*/  HMMA.16816.F32 R116, R116, R114, R136 ;  /* 0x000000727474723c */ /* 0x000fe20000001888 */
[----:B------:R-:W2:Y:S07]  /*6420*/  LDSM.16.MT88.4 R136, [R3+0xc00] ;  /* 0x000c00000388783b */ /* 0x000eae0000004200 */
[C---:B----4-:R-:W-:Y:S01]  /*6430*/  HMMA.16816.F32 R108, R120.reuse, R110, R132 ;  /* 0x0000006e786c723c */ /* 0x050fe20000001884 */
[----:B------:R-:W3:Y:S07]  /*6440*/  LDSM.16.MT88.4 R132, [R231+0xc00] ;  /* 0x000c0000e784783b */ /* 0x000eee0000004200 */
[----:B------:R-:W-:Y:S01]  /*6450*/  HMMA.16816.F32 R112, R120, R114, R128 ;  /* 0x000000727870723c */ /* 0x000fe20000001880 */
[----:B------:R-:W-:Y:S04]  /*6460*/  LDSM.16.M88.4 R120, [R2+0x2080] ;  /* 0x002080000278783b */ /* 0x000fe80000000200 */
[----:B------:R-:W-:Y:S03]  /*6470*/  LDSM.16.MT88.4 R128, [R231+0x1000] ;  /* 0x00100000e780783b */ /* 0x000fe60000004200 */
[C---:B0-----:R-:W-:Y:S08]  /*6480*/  HMMA.16816.F32 R144, R140.reuse, R104, R144 ;  /* 0x000000688c90723c */ /* 0x041ff00000001890 */
[----:B-1----:R-:W-:Y:S01]  /*6490*/  HMMA.16816.F32 R140, R140, R100, R116 ;  /* 0x000000648c8c723c */ /* 0x002fe20000001874 */
[----:B------:R-:W-:Y:S07]  /*64a0*/  LDSM.16.M88.4 R116, [R2+0x3080] ;  /* 0x003080000274783b */ /* 0x000fee0000000200 */
[C---:B------:R-:W-:Y:S08]  /*64b0*/  HMMA.16816.F32 R108, R124.reuse, R104, R108 ;  /* 0x000000687c6c723c */ /* 0x040ff0000000186c */
[----:B------:R-:W-:Y:S01]  /*64c0*/  HMMA.16816.F32 R124, R124, R100, R112 ;  /* 0x000000647c7c723c */ /* 0x000fe20000001870 */
[----:B------:R-:W0:Y:S07]  /*64d0*/  LDSM.16.MT88.4 R112, [R3+0x1000] ;  /* 0x001000000370783b */ /* 0x000e2e0000004200 */
[C---:B--2---:R-:W-:Y:S08]  /*64e0*/  HMMA.16816.F32 R140, R136.reuse, R102, R140 ;  /* 0x00000066888c723c */ /* 0x044ff0000000188c */
[-C--:B------:R-:W-:Y:S01]  /*64f0*/  HMMA.16816.F32 R144, R136, R106.reuse, R144 ;  /* 0x0000006a8890723c */ /* 0x080fe20000001890 */
[----:B------:R-:W-:Y:S07]  /*6500*/  LDSM.16.MT88.4 R136, [R231+0x1800] ;  /* 0x00180000e788783b */ /* 0x000fee0000004200 */
[C---:B---3--:R-:W-:Y:S01]  /*6510*/  HMMA.16816.F32 R108, R132.reuse, R106, R108 ;  /* 0x0000006a846c723c */ /* 0x048fe2000000186c */
[----:B------:R-:W-:Y:S07]  /*6520*/  LDSM.16.MT88.4 R104, [R231+0x1400] ;  /* 0x00140000e768783b */ /* 0x000fee0000004200 */
[----:B------:R-:W-:Y:S01]  /*6530*/  HMMA.16816.F32 R124, R132, R102, R124 ;  /* 0x00000066847c723c */ /* 0x000fe2000000187c */
[----:B------:R-:W1:Y:S04]  /*6540*/  LDSM.16.MT88.4 R100, [R3+0x1400] ;  /* 0x001400000364783b */ /* 0x000e680000004200 */
[----:B------:R-:W-:Y:S03]  /*6550*/  LDSM.16.MT88.4 R132, [R3+0x1800] ;  /* 0x001800000384783b */ /* 0x000fe60000004200 */
[C---:B0-----:R-:W-:Y:S08]  /*6560*/  HMMA.16816.F32 R140, R112.reuse, R116, R140 ;  /* 0x00000074708c723c */ /* 0x041ff0000000188c */
[-C--:B------:R-:W-:Y:S01]  /*6570*/  HMMA.16816.F32 R144, R112, R120.reuse, R144 ;  /* 0x000000787090723c */ /* 0x080fe20000001890 */
[----:B------:R-:W0:Y:S07]  /*6580*/  LDSM.16.M88.4 R112, [R195+0x2080] ;  /* 0x00208000c370783b */ /* 0x000e2e0000000200 */
[C---:B------:R-:W-:Y:S08]  /*6590*/  HMMA.16816.F32 R108, R128.reuse, R120, R108 ;  /* 0x00000078806c723c */ /* 0x040ff0000000186c */
[----:B------:R-:W-:Y:S01]  /*65a0*/  HMMA.16816.F32 R124, R128, R116, R124 ;  /* 0x00000074807c723c */ /* 0x000fe2000000187c */
[----:B------:R-:W2:Y:S07]  /*65b0*/  LDSM.16.M88.4 R128, [R195+0x3080] ;  /* 0x00308000c380783b */ /* 0x000eae0000000200 */
[C---:B-1----:R-:W-:Y:S08]  /*65c0*/  HMMA.16816.F32 R140, R100.reuse, R118, R140 ;  /* 0x00000076648c723c */ /* 0x042ff0000000188c */
[-C--:B------:R-:W-:Y:S01]  /*65d0*/  HMMA.16816.F32 R144, R100, R122.reuse, R144 ;  /* 0x0000007a6490723c */ /* 0x080fe20000001890 */
[----:B------:R-:W-:Y:S07]  /*65e0*/  LDSM.16.MT88.4 R100, [R231+0x1c00] ;  /* 0x001c0000e764783b */ /* 0x000fee0000004200 */
[C---:B------:R-:W-:Y:S08]  /*65f0*/  HMMA.16816.F32 R108, R104.reuse, R122, R108 ;  /* 0x0000007a686c723c */ /* 0x040ff0000000186c */
[----:B------:R-:W-:Y:S01]  /*6600*/  HMMA.16816.F32 R124, R104, R118, R124 ;  /* 0x00000076687c723c */ /* 0x000fe2000000187c */
[----:B------:R-:W1:Y:S07]  /*6610*/  LDSM.16.MT88.4 R104, [R3+0x1c00] ;  /* 0x001c00000368783b */ /* 0x000e6e0000004200 */
[C---:B0-----:R-:W-:Y:S08]  /*6620*/  HMMA.16816.F32 R144, R132.reuse, R112, R144 ;  /* 0x000000708490723c */ /* 0x041ff00000001890 */
[----:B--2---:R-:W-:Y:S08]  /*6630*/  HMMA.16816.F32 R140, R132, R128, R140 ;  /* 0x00000080848c723c */ /* 0x004ff0000000188c */
[C---:B------:R-:W-:Y:S08]  /*6640*/  HMMA.16816.F32 R108, R136.reuse, R112, R108 ;  /* 0x00000070886c723c */ /* 0x040ff0000000186c */
[----:B------:R-:W-:Y:S01]  /*6650*/  HMMA.16816.F32 R124, R136, R128, R124 ;  /* 0x00000080887c723c */ /* 0x000fe2000000187c */
[----:B------:R-:W-:-:S04]  /*6660*/  IADD3 R227, R227, -0x1, RZ ;  /* 0xffffffffe3e37810 */ /* 0x000fc80007ffe0ff */
[----:B------:R-:W-:Y:S01]  /*6670*/  ISETP.NE.U32.AND P0, PT, R227, RZ, PT ;  /* 0x000000ffe300720c */ /* 0x000fe20003f05070 */
[----:B------:R-:W-:Y:S01]  /*6680*/  IMAD.MOV.U32 R195, RZ, RZ, c[0x0][0x188] ;  /* 0x00006200ffc37624 */ /* 0x000fe200078e00ff */
[----:B------:R-:W-:Y:S01]  /*6690*/  UIADD3 UR7, UR7, -0x80, URZ ;  /* 0xffffff8007077890 */ /* 0x000fe2000fffe03f */
[----:B-1----:R-:W-:Y:S02]  /*66a0*/  HMMA.16816.F32 R136, R104, R130, R140 ;  /* 0x000000826888723c */ /* 0x002fe4000000188c */
[----:B------:R-:W-:Y:S01]  /*66b0*/  IMAD.SHL.U32 R195, R195, 0x80, RZ ;  /* 0x00000080c3c37824 */ /* 0x000fe200078e00ff */
[----:B------:R-:W-:-:S03]  /*66c0*/  UIMAD.WIDE UR4, UR6, 0x2, UR4 ;  /* 0x00000002060478a5 */ /* 0x000fc6000f8e0204 */
[----:B------:R-:W-:Y:S02]  /*66d0*/  IMAD.WIDE R96, R195, 0x2, R96 ;  /* 0x00000002c3607825 */ /* 0x000fe400078e0260 */
[-C--:B------:R-:W-:Y:S08]  /*66e0*/  HMMA.16816.F32 R144, R104, R114.reuse, R144 ;  /* 0x000000726890723c */ /* 0x080ff00000001890 */
[C---:B------:R-:W-:Y:S08]  /*66f0*/  HMMA.16816.F32 R132, R100.reuse, R114, R108 ;  /* 0x000000726484723c */ /* 0x040ff0000000186c */
[----:B------:R-:W-:Y:S01]  /*6700*/  HMMA.16816.F32 R128, R100, R130, R124 ;  /* 0x000000826480723c */ /* 0x000fe2000000187c */
[----:B------:R-:W-:Y:S01]  /*6710*/  @!P0 CALL.REL.NOINC `(.L_x_1) ;  /* 0x0000001000008944 */ /* 0x000fe20003c00000 */
[----:B------:R-:W-:Y:S06]  /*6720*/  BRA `(.L_x_2) ;  /* 0xffffc9a000007947 */ /* 0x000fec000383ffff */
.L_x_1:
[----:B------:R-:W-:-:S06]  /*6730*/  NOP ;  /* 0x0000000000007918 */ /* 0x000fcc0000000000 */
[----:B------:R-:W-:-:S15]  /*6740*/  NOP ;  /* 0x0000000000007918 */ /* 0x000fde0000000000 */
[----:B------:R-:W-:-:S01]  /*6750*/  NOP ;  /* 0x0000000000007918 */ /* 0x000fc20000000000 */
[----:B------:R-:W-:Y:S02]  /*6760*/  F2FP.PACK_AB R131, R131, R135 ;  /* 0x000000878383723e */ /* 0x000fe400000000ff */
[----:B------:R-:W-:-:S02]  /*6770*/  F2FP.PACK_AB R130, R130, R134 ;  /* 0x000000868282723e */ /* 0x000fc400000000ff */
[----:B------:R-:W-:Y:S02]  /*6780*/  F2FP.PACK_AB R129, R129, R133 ;  /* 0x000000858181723e */ /* 0x000fe400000000ff */
[----:B------:R-:W-:Y:S02]  /*6790*/  F2FP.PACK_AB R128, R128, R132 ;  /* 0x000000848080723e */ /* 0x000fe400000000ff */
[----:B------:R-:W-:Y:S02]  /*67a0*/  F2FP.PACK_AB R139, R139, R147 ;  /* 0x000000938b8b723e */ /* 0x000fe400000000ff */
[----:B------:R-:W-:Y:S02]  /*67b0*/  F2FP.PACK_AB R138, R138, R146 ;  /* 0x000000928a8a723e */ /* 0x000fe400000000ff */
[----:B------:R-:W-:Y:S02]  /*67c0*/  F2FP.PACK_AB R137, R137, R145 ;  /* 0x000000918989723e */ /* 0x000fe400000000ff */
[----:B------:R-:W-:-:S02]  /*67d0*/  F2FP.PACK_AB R136, R136, R144 ;  /* 0x000000908888723e */ /* 0x000fc400000000ff */
.L_x_0:
[----:B------:R-:W0:Y:S01]  /*67e0*/  S2R R2, SR_TID.X ;  /* 0x0000000000027919 */ /* 0x000e220000002100 */
[C---:B------:R-:W-:Y:S01]  /*67f0*/  ISETP.GE.AND P0, PT, R236.reuse, c[0x0][0x178], PT ;  /* 0x00005e00ec007a0c */ /* 0x040fe20003f06270 */
[----:B------:R-:W-:Y:S01]  /*6800*/  IMAD R236, R236, c[0x0][0x194], RZ ;  /* 0x00006500ecec7a24 */ /* 0x000fe200078e02ff */
[C-C-:B------:R-:W-:Y:S01]  /*6810*/  LOP3.LUT R13, R226.reuse, 0x1e, R0.reuse, 0xfe, !PT ;  /* 0x0000001ee20d7812 */ /* 0x140fe200078efe00 */
[----:B------:R-:W1:Y:S01]  /*6820*/  S2R R4, SR_TID.X ;  /* 0x0000000000047919 */ /* 0x000e620000002100 */
[----:B------:R-:W-:-:S02]  /*6830*/  LOP3.LUT R14, R226, 0x1c, R0, 0xfe, !PT ;  /* 0x0000001ce20e7812 */ /* 0x000fc400078efe00 */
[----:B------:R-:W-:Y:S01]  /*6840*/  LEA R24, P2, R236, c[0x0][0x170], 0x1 ;  /* 0x00005c00ec187a11 */ /* 0x000fe200078408ff */
[----:B------:R-:W-:Y:S01]  /*6850*/  BAR.SYNC.DEFER_BLOCKING 0x0 ;  /* 0x0000000000007b1d */ /* 0x000fe20000010000 */
[--C-:B------:R-:W-:Y:S02]  /*6860*/  LOP3.LUT R12, R226, 0x1a, R0.reuse, 0xfe, !PT ;  /* 0x0000001ae20c7812 */ /* 0x100fe400078efe00 */
[----:B------:R-:W-:Y:S02]  /*6870*/  LEA.HI.X.SX32 R236, R236, c[0x0][0x174], 0x1, P2 ;  /* 0x00005d00ecec7a11 */ /* 0x000fe400010f0eff */
[C-C-:B------:R-:W-:Y:S02]  /*6880*/  LOP3.LUT R15, R226.reuse, 0x18, R0.reuse, 0xfe, !PT ;  /* 0x00000018e20f7812 */ /* 0x140fe400078efe00 */
[C-C-:B------:R-:W-:Y:S02]  /*6890*/  LOP3.LUT R16, R226.reuse, 0x16, R0.reuse, 0xfe, !PT ;  /* 0x00000016e2107812 */ /* 0x140fe400078efe00 */
[----:B------:R-:W-:-:S02]  /*68a0*/  LOP3.LUT R17, R226, 0x14, R0, 0xfe, !PT ;  /* 0x00000014e2117812 */ /* 0x000fc400078efe00 */
[C-C-:B------:R-:W-:Y:S02]  /*68b0*/  LOP3.LUT R18, R226.reuse, 0x12, R0.reuse, 0xfe, !PT ;  /* 0x00000012e2127812 */ /* 0x140fe400078efe00 */
[C-C-:B------:R-:W-:Y:S02]  /*68c0*/  LOP3.LUT R19, R226.reuse, 0x10, R0.reuse, 0xfe, !PT ;  /* 0x00000010e2137812 */ /* 0x140fe400078efe00 */
[--C-:B------:R-:W-:Y:S02]  /*68d0*/  LOP3.LUT R11, R226, 0xe, R0.reuse, 0xfe, !PT ;  /* 0x0000000ee20b7812 */ /* 0x100fe400078efe00 */
[----:B0-----:R-:W-:Y:S02]  /*68e0*/  LOP3.LUT R2, R2, 0x1f, RZ, 0xc0, !PT ;  /* 0x0000001f02027812 */ /* 0x001fe400078ec0ff */
[----:B------:R-:W-:Y:S01]  /*68f0*/  LOP3.LUT R10, R226, 0xc, R0, 0xfe, !PT ;  /* 0x0000000ce20a7812 */ /* 0x000fe200078efe00 */
[C---:B-1----:R-:W-:Y:S01]  /*6900*/  IMAD.SHL.U32 R3, R4.reuse, 0x10, RZ ;  /* 0x0000001004037824 */ /* 0x042fe200078e00ff */
[----:B------:R-:W-:-:S02]  /*6910*/  LOP3.LUT R8, R4, 0x20, RZ, 0xc0, !PT ;  /* 0x0000002004087812 */ /* 0x000fc400078ec0ff */
[----:B------:R-:W-:Y:S02]  /*6920*/  LOP3.LUT R5, R4, 0x18, RZ, 0xc0, !PT ;  /* 0x0000001804057812 */ /* 0x000fe400078ec0ff */
[----:B------:R-:W-:Y:S01]  /*6930*/  LOP3.LUT R4, R3, 0x70, RZ, 0xc0, !PT ;  /* 0x0000007003047812 */ /* 0x000fe200078ec0ff */
[----:B------:R-:W-:-:S04]  /*6940*/  IMAD R7, R8, 0x2, R2 ;  /* 0x0000000208077824 */ /* 0x000fc800078e0202 */
[----:B------:R-:W-:Y:S01]  /*6950*/  IMAD.SHL.U32 R2, R7, 0x4, RZ ;  /* 0x0000000407027824 */ /* 0x000fe200078e00ff */
[----:B------:R-:W-:Y:S01]  /*6960*/  STS [R7.X4], R136 ;  /* 0x0000008807007388 */ /* 0x000fe20000004800 */
[----:B------:R-:W-:-:S03]  /*6970*/  IMAD R6, R5, 0x40, R4 ;  /* 0x0000004005067824 */ /* 0x000fc600078e0204 */
[C---:B------:R-:W-:Y:S01]  /*6980*/  LOP3.LUT R3, R2.reuse, 0x4, RZ, 0x3c, !PT ;  /* 0x0000000402037812 */ /* 0x040fe200078e3cff */
[----:B------:R0:W-:Y:S01]  /*6990*/  STS [R7.X4+0x80], R137 ;  /* 0x0000808907007388 */ /* 0x0001e20000004800 */
[C---:B------:R-:W-:Y:S02]  /*69a0*/  LOP3.LUT R4, R2.reuse, 0x8, RZ, 0x3c, !PT ;  /* 0x0000000802047812 */ /* 0x040fe400078e3cff */
[----:B------:R-:W-:Y:S01]  /*69b0*/  LOP3.LUT R2, R2, 0xc, RZ, 0x3c, !PT ;  /* 0x0000000c02027812 */ /* 0x000fe200078e3cff */
[----:B------:R-:W-:Y:S01]  /*69c0*/  STS [R3+0x200], R138 ;  /* 0x0002008a03007388 */ /* 0x000fe20000000800 */
[----:B------:R-:W-:-:S03]  /*69d0*/  LEA.HI R6, R5, R6, RZ, 0x1f ;  /* 0x0000000605067211 */ /* 0x000fc600078ff8ff */
[----:B------:R1:W-:Y:S02]  /*69e0*/  STS [R3+0x280], R139 ;  /* 0x0002808b03007388 */ /* 0x0003e40000000800 */
[----:B------:R-:W-:Y:S01]  /*69f0*/  IMAD R9, R8, 0x4, R6 ;  /* 0x0000000408097824 */ /* 0x000fe200078e0206 */
[C-C-:B------:R-:W-:Y:S01]  /*6a00*/  LOP3.LUT R8, R226.reuse, 0xa, R0.reuse, 0xfe, !PT ;  /* 0x0000000ae2087812 */ /* 0x140fe200078efe00 */
[----:B------:R-:W-:Y:S01]  /*6a10*/  STS [R4+0x400], R128 ;  /* 0x0004008004007388 */ /* 0x000fe20000000800 */
[C---:B0-----:R-:W-:Y:S02]  /*6a20*/  LOP3.LUT R7, R226.reuse, 0x8, R0, 0xfe, !PT ;  /* 0x00000008e2077812 */ /* 0x041fe400078efe00 */
[C---:B------:R-:W-:Y:S01]  /*6a30*/  LOP3.LUT R20, R9.reuse, 0x4, RZ, 0x3c, !PT ;  /* 0x0000000409147812 */ /* 0x040fe200078e3cff */
[----:B------:R-:W-:Y:S01]  /*6a40*/  STS [R4+0x480], R129 ;  /* 0x0004808104007388 */ /* 0x000fe20000000800 */
[C---:B------:R-:W-:Y:S02]  /*6a50*/  LOP3.LUT R21, R9.reuse, 0x8, RZ, 0x3c, !PT ;  /* 0x0000000809157812 */ /* 0x040fe400078e3cff */
[----:B------:R-:W-:Y:S01]  /*6a60*/  LOP3.LUT R22, R9, 0xc, RZ, 0x3c, !PT ;  /* 0x0000000c09167812 */ /* 0x000fe200078e3cff */
[----:B------:R-:W-:Y:S01]  /*6a70*/  STS [R2+0x600], R130 ;  /* 0x0006008202007388 */ /* 0x000fe20000000800 */
[----:B-1----:R-:W-:-:S02]  /*6a80*/  LOP3.LUT R3, R226, R0, RZ, 0xfc, !PT ;  /* 0x00000000e2037212 */ /* 0x002fc400078efcff */
[C-C-:B------:R-:W-:Y:S01]  /*6a90*/  LOP3.LUT R6, R226.reuse, 0x6, R0.reuse, 0xfe, !PT ;  /* 0x00000006e2067812 */ /* 0x140fe200078efe00 */
[----:B------:R0:W-:Y:S04]  /*6aa0*/  STS [R2+0x680], R131 ;  /* 0x0006808302007388 */ /* 0x0001e80000000800 */
[----:B------:R-:W-:Y:S01]  /*6ab0*/  BAR.SYNC.DEFER_BLOCKING 0x0 ;  /* 0x0000000000007b1d */ /* 0x000fe20000010000 */
[C---:B------:R-:W-:Y:S01]  /*6ac0*/  ISETP.LT.AND P1, PT, R3.reuse, c[0x0][0x17c], !P0 ;  /* 0x00005f0003007a0c */ /* 0x040fe20004721270 */
[----:B------:R-:W-:Y:S01]  /*6ad0*/  IMAD R3, R3, c[0x0][0x198], RZ ;  /* 0x0000660003037a24 */ /* 0x000fe200078e02ff */
[C-C-:B0-----:R-:W-:Y:S02]  /*6ae0*/  LOP3.LUT R2, R226.reuse, 0x2, R0.reuse, 0xfe, !PT ;  /* 0x00000002e2027812 */ /* 0x141fe400078efe00 */
[----:B------:R-:W-:-:S02]  /*6af0*/  LOP3.LUT R0, R226, 0x4, R0, 0xfe, !PT ;  /* 0x00000004e2007812 */ /* 0x000fc400078efe00 */
[C---:B------:R-:W-:Y:S01]  /*6b00*/  ISETP.LT.AND P4, PT, R2.reuse, c[0x0][0x17c], !P0 ;  /* 0x00005f0002007a0c */ /* 0x040fe20004781270 */
[----:B------:R-:W-:Y:S01]  /*6b10*/  IMAD R5, R2, c[0x0][0x198], RZ ;  /* 0x0000660002057a24 */ /* 0x000fe200078e02ff */
[----:B------:R-:W-:-:S04]  /*6b20*/  LEA R2, P2, R3, R24, 0x1 ;  /* 0x0000001803027211 */ /* 0x000fc800078408ff */
[----:B------:R-:W-:Y:S02]  /*6b30*/  LEA R4, P3, R5, R24, 0x1 ;  /* 0x0000001805047211 */ /* 0x000fe400078608ff */
[-C--:B------:R-:W-:Y:S02]  /*6b40*/  LEA.HI.X.SX32 R3, R3, R236.reuse, 0x1, P2 ;  /* 0x000000ec03037211 */ /* 0x080fe400010f0eff */
[----:B------:R-:W-:Y:S02]  /*6b50*/  LEA.HI.X.SX32 R5, R5, R236, 0x1, P3 ;  /* 0x000000ec05057211 */ /* 0x000fe400018f0eff */
[C---:B------:R-:W-:Y:S01]  /*6b60*/  ISETP.LT.AND P3, PT, R0.reuse, c[0x0][0x17c], !P0 ;  /* 0x00005f0000007a0c */ /* 0x040fe20004761270 */
[----:B------:R-:W-:Y:S01]  /*6b70*/  IMAD R0, R0, c[0x0][0x198], RZ ;  /* 0x0000660000007a24 */ /* 0x000fe200078e02ff */
[----:B------:R-:W0:Y:S04]  /*6b80*/  LDS R23, [R9] ;  /* 0x0000000009177984 */ /* 0x000e280000000800 */
[----:B------:R-:W1:Y:S04]  /*6b90*/  LDS R27, [R20] ;  /* 0x00000000141b7984 */ /* 0x000e680000000800 */
[----:B------:R-:W2:Y:S04]  /*6ba0*/  LDS R31, [R21] ;  /* 0x00000000151f7984 */ /* 0x000ea80000000800 */
[----:B------:R-:W3:Y:S04]  /*6bb0*/  LDS R33, [R22] ;  /* 0x0000000016217984 */ /* 0x000ee80000000800 */
[----:B------:R4:W5:Y:S04]  /*6bc0*/  LDS R25, [R9+0x100] ;  /* 0x0001000009197984 */ /* 0x0009680000000800 */
[----:B------:R4:W3:Y:S04]  /*6bd0*/  LDS R29, [R20+0x100] ;  /* 0x00010000141d7984 */ /* 0x0008e80000000800 */
[----:B------:R-:W3:Y:S01]  /*6be0*/  LDS R21, [R21+0x100] ;  /* 0x0001000015157984 */ /* 0x000ee20000000800 */
[----:B----4-:R-:W-:-:S03]  /*6bf0*/  IMAD R9, R6, c[0x0][0x198], RZ ;  /* 0x0000660006097a24 */ /* 0x010fc600078e02ff */
[----:B------:R-:W4:Y:S01]  /*6c00*/  LDS R35, [R22+0x100] ;  /* 0x0001000016237984 */ /* 0x000f220000000800 */
[----:B------:R-:W-:-:S03]  /*6c10*/  IMAD R20, R7, c[0x0][0x198], RZ ;  /* 0x0000660007147a24 */ /* 0x000fc600078e02ff */
[----:B0-----:R0:W-:Y:S01]  /*6c20*/  @P1 STG.E.U16 [R2.64], R23 ;  /* 0x0000001702001986 */ /* 0x0011e2000c101508 */
[----:B------:R-:W-:-:S03]  /*6c30*/  ISETP.LT.AND P1, PT, R7, c[0x0][0x17c], !P0 ;  /* 0x00005f0007007a0c */ /* 0x000fc60004721270 */
[----:B-1----:R1:W-:Y:S01]  /*6c40*/  @P4 STG.E.U16 [R4.64], R27 ;  /* 0x0000001b04004986 */ /* 0x0023e2000c101508 */
[----:B------:R-:W-:Y:S02]  /*6c50*/  ISETP.LT.AND P4, PT, R6, c[0x0][0x17c], !P0 ;  /* 0x00005f0006007a0c */ /* 0x000fe40004781270 */
[----:B------:R-:W-:-:S04]  /*6c60*/  LEA R6, P2, R0, R24, 0x1 ;  /* 0x0000001800067211 */ /* 0x000fc800078408ff */
[----:B------:R-:W-:Y:S01]  /*6c70*/  LEA.HI.X.SX32 R7, R0, R236, 0x1, P2 ;  /* 0x000000ec00077211 */ /* 0x000fe200010f0eff */
[C---:B------:R-:W-:Y:S01]  /*6c80*/  IMAD R0, R8.reuse, c[0x0][0x198], RZ ;  /* 0x0000660008007a24 */ /* 0x040fe200078e02ff */
[CC--:B0-----:R-:W-:Y:S02]  /*6c90*/  LEA R2, P5, R9.reuse, R24.reuse, 0x1 ;  /* 0x0000001809027211 */ /* 0x0c1fe400078a08ff */
[----:B------:R-:W-:Y:S01]  /*6ca0*/  ISETP.LT.AND P2, PT, R8, c[0x0][0x17c], !P0 ;  /* 0x00005f0008007a0c */ /* 0x000fe20004741270 */
[----:B--2---:R0:W-:Y:S01]  /*6cb0*/  @P3 STG.E.U16 [R6.64], R31 ;  /* 0x0000001f06003986 */ /* 0x0041e2000c101508 */
[-C--:B------:R-:W-:Y:S02]  /*6cc0*/  LEA R8, P3, R0, R24.reuse, 0x1 ;  /* 0x0000001800087211 */ /* 0x080fe400078608ff */
[----:B-1----:R-:W-:Y:S02]  /*6cd0*/  LEA R4, P6, R20, R24, 0x1 ;  /* 0x0000001814047211 */ /* 0x002fe400078c08ff */
[----:B------:R-:W-:-:S02]  /*6ce0*/  LEA.HI.X.SX32 R3, R9, R236, 0x1, P5 ;  /* 0x000000ec09037211 */ /* 0x000fc400028f0eff */
[-C--:B------:R-:W-:Y:S01]  /*6cf0*/  LEA.HI.X.SX32 R9, R0, R236.reuse, 0x1, P3 ;  /* 0x000000ec00097211 */ /* 0x080fe200018f0eff */
[----:B------:R-:W-:Y:S01]  /*6d00*/  IMAD R0, R10, c[0x0][0x198], RZ ;  /* 0x000066000a007a24 */ /* 0x000fe200078e02ff */
[----:B------:R-:W-:Y:S01]  /*6d10*/  LEA.HI.X.SX32 R5, R20, R236, 0x1, P6 ;  /* 0x000000ec14057211 */ /* 0x000fe200030f0eff */
[----:B---3--:R1:W-:Y:S01]  /*6d20*/  @P4 STG.E.U16 [R2.64], R33 ;  /* 0x0000002102004986 */ /* 0x0083e2000c101508 */
[----:B------:R-:W-:Y:S01]  /*6d30*/  ISETP.LT.AND P3, PT, R10, c[0x0][0x17c], !P0 ;  /* 0x00005f000a007a0c */ /* 0x000fe20004761270 */
[----:B0-----:R-:W-:Y:S01]  /*6d40*/  IMAD R7, R11, c[0x0][0x198], RZ ;  /* 0x000066000b077a24 */ /* 0x001fe200078e02ff */
[----:B------:R-:W-:Y:S01]  /*6d50*/  LEA R10, P4, R0, R24, 0x1 ;  /* 0x00000018000a7211 */ /* 0x000fe200078808ff */
[----:B-----5:R0:W-:Y:S01]  /*6d60*/  @P1 STG.E.U16 [R4.64], R25 ;  /* 0x0000001904001986 */ /* 0x0201e2000c101508 */
[C---:B------:R-:W-:Y:S01]  /*6d70*/  ISETP.LT.AND P1, PT, R19.reuse, c[0x0][0x17c], !P0 ;  /* 0x00005f0013007a0c */ /* 0x040fe20004721270 */
[----:B------:R-:W-:Y:S01]  /*6d80*/  IMAD R19, R19, c[0x0][0x198], RZ ;  /* 0x0000660013137a24 */ /* 0x000fe200078e02ff */
[----:B------:R-:W-:Y:S01]  /*6d90*/  PRMT R23, R23, 0x7632, R23 ;  /* 0x0000763217177816 */ /* 0x000fe20000000017 */
[----:B------:R-:W-:Y:S01]  /*6da0*/  @P2 STG.E.U16 [R8.64], R29 ;  /* 0x0000001d08002986 */ /* 0x000fe2000c101508 */
[----:B------:R-:W-:-:S02]  /*6db0*/  ISETP.LT.AND P2, PT, R11, c[0x0][0x17c], !P0 ;  /* 0x00005f000b007a0c */ /* 0x000fc40004741270 */
[----:B------:R-:W-:Y:S01]  /*6dc0*/  LEA.HI.X.SX32 R11, R0, R236, 0x1, P4 ;  /* 0x000000ec000b7211 */ /* 0x000fe200020f0eff */
[----:B------:R-:W-:Y:S01]  /*6dd0*/  IMAD R0, R12, c[0x0][0x198], RZ ;  /* 0x000066000c007a24 */ /* 0x000fe200078e02ff */
[C---:B------:R-:W-:Y:S01]  /*6de0*/  ISETP.LT.AND P4, PT, R18.reuse, c[0x0][0x17c], !P0 ;  /* 0x00005f0012007a0c */ /* 0x040fe20004781270 */
[----:B------:R-:W-:Y:S01]  /*6df0*/  IMAD R18, R18, c[0x0][0x198], RZ ;  /* 0x0000660012127a24 */ /* 0x000fe200078e02ff */
[-C--:B-1----:R-:W-:Y:S01]  /*6e00*/  LEA R2, P5, R7, R24.reuse, 0x1 ;  /* 0x0000001807027211 */ /* 0x082fe200078a08ff */
[----:B------:R1:W-:Y:S01]  /*6e10*/  @P3 STG.E.U16 [R10.64], R21 ;  /* 0x000000150a003986 */ /* 0x0003e2000c101508 */
[-C--:B0-----:R-:W-:Y:S02]  /*6e20*/  LEA R4, P3, R19, R24.reuse, 0x1 ;  /* 0x0000001813047211 */ /* 0x081fe400078608ff */
[----:B------:R-:W-:Y:S02]  /*6e30*/  LEA R6, P6, R18, R24, 0x1 ;  /* 0x0000001812067211 */ /* 0x000fe400078c08ff */
[----:B------:R-:W-:-:S02]  /*6e40*/  LEA.HI.X.SX32 R3, R7, R236, 0x1, P5 ;  /* 0x000000ec07037211 */ /* 0x000fc400028f0eff */
[-C--:B------:R-:W-:Y:S02]  /*6e50*/  LEA.HI.X.SX32 R5, R19, R236.reuse, 0x1, P3 ;  /* 0x000000ec13057211 */ /* 0x080fe400018f0eff */
[----:B------:R-:W-:Y:S01]  /*6e60*/  PRMT R27, R27, 0x7632, R27 ;  /* 0x000076321b1b7816 */ /* 0x000fe2000000001b */
[----:B----4-:R0:W-:Y:S01]  /*6e70*/  @P2 STG.E.U16 [R2.64], R35 ;  /* 0x0000002302002986 */ /* 0x0101e2000c101508 */
[----:B------:R-:W-:Y:S01]  /*6e80*/  LEA.HI.X.SX32 R7, R18, R236, 0x1, P6 ;  /* 0x000000ec12077211 */ /* 0x000fe200030f0eff */
[----:B-1----:R-:W-:Y:S01]  /*6e90*/  IMAD R11, R14, c[0x0][0x198], RZ ;  /* 0x000066000e0b7a24 */ /* 0x002fe200078e02ff */
[C---:B------:R-:W-:Y:S01]  /*6ea0*/  ISETP.LT.AND P3, PT, R15.reuse, c[0x0][0x17c], !P0 ;  /* 0x00005f000f007a0c */ /* 0x040fe20004761270 */
[----:B------:R1:W-:Y:S01]  /*6eb0*/  @P1 STG.E.U16 [R4.64], R23 ;  /* 0x0000001704001986 */ /* 0x0003e2000c101508 */
[----:B------:R-:W-:Y:S01]  /*6ec0*/  IMAD R15, R15, c[0x0][0x198], RZ ;  /* 0x000066000f0f7a24 */ /* 0x000fe200078e02ff */
[C---:B------:R-:W-:Y:S01]  /*6ed0*/  ISETP.LT.AND P5, PT, R17.reuse, c[0x0][0x17c], !P0 ;  /* 0x00005f0011007a0c */ /* 0x040fe200047a1270 */
[----:B------:R-:W-:Y:S01]  /*6ee0*/  IMAD R17, R17, c[0x0][0x198], RZ ;  /* 0x0000660011117a24 */ /* 0x000fe200078e02ff */
[----:B------:R2:W-:Y:S01]  /*6ef0*/  @P4 STG.E.U16 [R6.64], R27 ;  /* 0x0000001b06004986 */ /* 0x0005e2000c101508 */
[C---:B------:R-:W-:Y:S01]  /*6f00*/  ISETP.LT.AND P4, PT, R16.reuse, c[0x0][0x17c], !P0 ;  /* 0x00005f0010007a0c */ /* 0x040fe20004781270 */
[----:B------:R-:W-:Y:S01]  /*6f10*/  IMAD R16, R16, c[0x0][0x198], RZ ;  /* 0x0000660010107a24 */ /* 0x000fe200078e02ff */
[----:B------:R-:W-:Y:S01]  /*6f20*/  PRMT R31, R31, 0x7632, R31 ;  /* 0x000076321f1f7816 */ /* 0x000fe2000000001f */
[----:B------:R-:W-:Y:S01]  /*6f30*/  IMAD R18, R13, c[0x0][0x198], RZ ;  /* 0x000066000d127a24 */ /* 0x000fe200078e02ff */
[----:B0-----:R-:W-:-:S02]  /*6f40*/  LEA R2, P6, R17, R24, 0x1 ;  /* 0x0000001811027211 */ /* 0x001fc400078c08ff */
[----:B------:R-:W-:Y:S02]  /*6f50*/  PRMT R33, R33, 0x7632, R33 ;  /* 0x0000763221217816 */ /* 0x000fe40000000021 */
[C---:B-1----:R-:W-:Y:S02]  /*6f60*/  LEA R4, P1, R16.reuse, R24, 0x1 ;  /* 0x0000001810047211 */ /* 0x042fe400078208ff */
[----:B------:R-:W-:Y:S02]  /*6f70*/  LEA.HI.X.SX32 R3, R17, R236, 0x1, P6 ;  /* 0x000000ec11037211 */ /* 0x000fe400030f0eff */
[----:B--2---:R-:W-:Y:S02]  /*6f80*/  LEA R6, P2, R15, R24, 0x1 ;  /* 0x000000180f067211 */ /* 0x004fe400078408ff */
[----:B------:R-:W-:Y:S01]  /*6f90*/  LEA.HI.X.SX32 R5, R16, R236, 0x1, P1 ;  /* 0x000000ec10057211 */ /* 0x000fe200008f0eff */
[----:B------:R0:W-:Y:S01]  /*6fa0*/  @P5 STG.E.U16 [R2.64], R31 ;  /* 0x0000001f02005986 */ /* 0x0001e2000c101508 */
[----:B------:R-:W-:-:S02]  /*6fb0*/  LEA R10, P1, R11, R24, 0x1 ;  /* 0x000000180b0a7211 */ /* 0x000fc400078208ff */
[-C--:B------:R-:W-:Y:S01]  /*6fc0*/  LEA.HI.X.SX32 R7, R15, R236.reuse, 0x1, P2 ;  /* 0x000000ec0f077211 */ /* 0x080fe200010f0eff */
[----:B------:R1:W-:Y:S01]  /*6fd0*/  @P4 STG.E.U16 [R4.64], R33 ;  /* 0x0000002104004986 */ /* 0x0003e2000c101508 */
[----:B------:R-:W-:Y:S02]  /*6fe0*/  ISETP.LT.AND P2, PT, R12, c[0x0][0x17c], !P0 ;  /* 0x00005f000c007a0c */ /* 0x000fe40004741270 */
[----:B------:R-:W-:Y:S02]  /*6ff0*/  LEA.HI.X.SX32 R11, R11, R236, 0x1, P1 ;  /* 0x000000ec0b0b7211 */ /* 0x000fe400008f0eff */
[----:B------:R-:W-:Y:S02]  /*7000*/  ISETP.LT.AND P1, PT, R14, c[0x0][0x17c], !P0 ;  /* 0x00005f000e007a0c */ /* 0x000fe40004721270 */
[----:B------:R-:W-:Y:S02]  /*7010*/  ISETP.LT.AND P0, PT, R13, c[0x0][0x17c], !P0 ;  /* 0x00005f000d007a0c */ /* 0x000fe40004701270 */
[----:B------:R-:W-:-:S02]  /*7020*/  LEA R8, P6, R0, R24, 0x1 ;  /* 0x0000001800087211 */ /* 0x000fc400078c08ff */
[----:B0-----:R-:W-:Y:S02]  /*7030*/  PRMT R3, R25, 0x7632, R3 ;  /* 0x0000763219037816 */ /* 0x001fe40000000003 */
[----:B------:R-:W-:Y:S02]  /*7040*/  LEA.HI.X.SX32 R9, R0, R236, 0x1, P6 ;  /* 0x000000ec00097211 */ /* 0x000fe400030f0eff */
[----:B------:R-:W-:Y:S01]  /*7050*/  PRMT R29, R29, 0x7632, R29 ;  /* 0x000076321d1d7816 */ /* 0x000fe2000000001d */
[----:B------:R0:W-:Y:S01]  /*7060*/  @P3 STG.E.U16 [R6.64], R3 ;  /* 0x0000000306003986 */ /* 0x0001e2000c101508 */
[----:B-1----:R-:W-:Y:S02]  /*7070*/  PRMT R5, R21, 0x7632, R5 ;  /* 0x0000763215057816 */ /* 0x002fe40000000005 */
[C---:B------:R-:W-:Y:S01]  /*7080*/  LEA R12, P6, R18.reuse, R24, 0x1 ;  /* 0x00000018120c7211 */ /* 0x040fe200078c08ff */
[----:B------:R0:W-:Y:S03]  /*7090*/  @P2 STG.E.U16 [R8.64], R29 ;  /* 0x0000001d08002986 */ /* 0x0001e6000c101508 */
[----:B------:R-:W-:Y:S01]  /*70a0*/  LEA.HI.X.SX32 R13, R18, R236, 0x1, P6 ;  /* 0x000000ec120d7211 */ /* 0x000fe200030f0eff */
[----:B------:R0:W-:Y:S01]  /*70b0*/  @P1 STG.E.U16 [R10.64], R5 ;  /* 0x000000050a001986 */ /* 0x0001e2000c101508 */
[----:B------:R-:W-:Y:S07]  /*70c0*/  @!P0 EXIT ;  /* 0x000000000000894d */ /* 0x000fee0003800000 */
[----:B0-----:R-:W-:-:S05]  /*70d0*/  PRMT R6, R35, 0x7632, R6 ;  /* 0x0000763223067816 */ /* 0x001fca0000000006 */
[----:B------:R-:W-:Y:S01]  /*70e0*/  STG.E.U16 [R12.64], R6 ;  /* 0x000000060c007986 */ /* 0x000fe2000c101508 */
[----:B------:R-:W-:Y:S05]  /*70f0*/  EXIT ;  /* 0x000000000000794d */ /* 0x000fea0003800000 */
.L_x_3:
[----:B------:R-:W-:-:S00]  /*7100*/  BRA `(.L_x_3) ;  /* 0xfffffff000007947 */ /* 0x000fc0000383ffff */
[----:B------:R-:W-:-:S00]  /*7110*/  NOP ;  /* 0x0000000000007918 */ /* 0x000fc00000000000 */
        /* <DEDUP_REMOVED lines=14> */
.L_x_4:


//--------------------- .nv.shared.matmul_kernel  --------------------------
	.section	.nv.shared.matmul_kernel,"aw",@nobits
	.sectionflags	@""
	.align	16
